//
// Generated by NVIDIA NVVM Compiler
//
// Compiler Build ID: CL-36424714
// Cuda compilation tools, release 13.0, V13.0.88
// Based on NVVM 20.0.0
//

.version 9.0
.target sm_100
.address_size 64

	// .globl	_Z16set_isdevice_gpuiPiPb
.func  (.param .align 16 .b8 func_retval0[16]) __internal_trig_reduction_slowpathd
(
	.param .b64 __internal_trig_reduction_slowpathd_param_0
)
;
.func  (.param .b64 func_retval0) __internal_accurate_pow
(
	.param .b64 __internal_accurate_pow_param_0
)
;
.global .align 8 .b8 __cudart_i2opi_d[144] = {8, 93, 141, 31, 177, 95, 251, 107, 234, 146, 82, 138, 247, 57, 7, 61, 123, 241, 229, 235, 199, 186, 39, 117, 45, 234, 95, 158, 102, 63, 70, 79, 183, 9, 203, 39, 207, 126, 54, 109, 31, 109, 10, 90, 139, 17, 47, 239, 15, 152, 5, 222, 255, 151, 248, 31, 59, 40, 249, 189, 139, 95, 132, 156, 244, 57, 83, 131, 57, 214, 145, 57, 65, 126, 95, 180, 38, 112, 156, 233, 132, 68, 187, 46, 245, 53, 130, 232, 62, 167, 41, 177, 28, 235, 29, 254, 28, 146, 209, 9, 234, 46, 73, 6, 224, 210, 77, 66, 58, 110, 36, 183, 97, 197, 187, 222, 171, 99, 81, 254, 65, 144, 67, 60, 153, 149, 98, 219, 192, 221, 52, 245, 209, 87, 39, 252, 41, 21, 68, 78, 110, 131, 249, 162};
.global .align 16 .b8 __cudart_sin_cos_coeffs[128] = {70, 210, 176, 44, 241, 229, 90, 190, 146, 227, 172, 105, 227, 29, 199, 62, 161, 98, 219, 25, 160, 1, 42, 191, 24, 8, 17, 17, 17, 17, 129, 63, 84, 85, 85, 85, 85, 85, 197, 191, 0, 0, 0, 0, 0, 0, 0, 0, 0, 0, 0, 0, 0, 0, 0, 0, 100, 129, 253, 32, 131, 255, 168, 189, 40, 133, 239, 193, 167, 238, 33, 62, 217, 230, 6, 142, 79, 126, 146, 190, 233, 188, 221, 25, 160, 1, 250, 62, 71, 93, 193, 22, 108, 193, 86, 191, 81, 85, 85, 85, 85, 85, 165, 63, 0, 0, 0, 0, 0, 0, 224, 191, 0, 0, 0, 0, 0, 0, 240, 63};

.visible .entry _Z16set_isdevice_gpuiPiPb(
	.param .u32 _Z16set_isdevice_gpuiPiPb_param_0,
	.param .u64 .ptr .align 1 _Z16set_isdevice_gpuiPiPb_param_1,
	.param .u64 .ptr .align 1 _Z16set_isdevice_gpuiPiPb_param_2
)
{
	.reg .pred 	%p<2>;
	.reg .b16 	%rs<2>;
	.reg .b32 	%r<6>;
	.reg .b64 	%rd<9>;

	ld.param.u32 	%r2, [_Z16set_isdevice_gpuiPiPb_param_0];
	ld.param.u64 	%rd1, [_Z16set_isdevice_gpuiPiPb_param_1];
	ld.param.u64 	%rd2, [_Z16set_isdevice_gpuiPiPb_param_2];
	mov.u32 	%r3, %ntid.x;
	mov.u32 	%r4, %ctaid.x;
	mov.u32 	%r5, %tid.x;
	mad.lo.s32 	%r1, %r3, %r4, %r5;
	setp.ge.s32 	%p1, %r1, %r2;
	@%p1 bra 	$L__BB0_2;
	cvta.to.global.u64 	%rd3, %rd1;
	cvta.to.global.u64 	%rd4, %rd2;
	mul.wide.s32 	%rd5, %r1, 4;
	add.s64 	%rd6, %rd3, %rd5;
	ld.global.s32 	%rd7, [%rd6];
	add.s64 	%rd8, %rd4, %rd7;
	mov.b16 	%rs1, 1;
	st.global.u8 	[%rd8], %rs1;
$L__BB0_2:
	ret;

}
	// .globl	_Z25compute_accelerations_gpubiiPKdS0_S0_PdS1_S1_S1_S1_S1_S0_i
.visible .entry _Z25compute_accelerations_gpubiiPKdS0_S0_PdS1_S1_S1_S1_S1_S0_i(
	.param .u8 _Z25compute_accelerations_gpubiiPKdS0_S0_PdS1_S1_S1_S1_S1_S0_i_param_0,
	.param .u32 _Z25compute_accelerations_gpubiiPKdS0_S0_PdS1_S1_S1_S1_S1_S0_i_param_1,
	.param .u32 _Z25compute_accelerations_gpubiiPKdS0_S0_PdS1_S1_S1_S1_S1_S0_i_param_2,
	.param .u64 .ptr .align 1 _Z25compute_accelerations_gpubiiPKdS0_S0_PdS1_S1_S1_S1_S1_S0_i_param_3,
	.param .u64 .ptr .align 1 _Z25compute_accelerations_gpubiiPKdS0_S0_PdS1_S1_S1_S1_S1_S0_i_param_4,
	.param .u64 .ptr .align 1 _Z25compute_accelerations_gpubiiPKdS0_S0_PdS1_S1_S1_S1_S1_S0_i_param_5,
	.param .u64 .ptr .align 1 _Z25compute_accelerations_gpubiiPKdS0_S0_PdS1_S1_S1_S1_S1_S0_i_param_6,
	.param .u64 .ptr .align 1 _Z25compute_accelerations_gpubiiPKdS0_S0_PdS1_S1_S1_S1_S1_S0_i_param_7,
	.param .u64 .ptr .align 1 _Z25compute_accelerations_gpubiiPKdS0_S0_PdS1_S1_S1_S1_S1_S0_i_param_8,
	.param .u64 .ptr .align 1 _Z25compute_accelerations_gpubiiPKdS0_S0_PdS1_S1_S1_S1_S1_S0_i_param_9,
	.param .u64 .ptr .align 1 _Z25compute_accelerations_gpubiiPKdS0_S0_PdS1_S1_S1_S1_S1_S0_i_param_10,
	.param .u64 .ptr .align 1 _Z25compute_accelerations_gpubiiPKdS0_S0_PdS1_S1_S1_S1_S1_S0_i_param_11,
	.param .u64 .ptr .align 1 _Z25compute_accelerations_gpubiiPKdS0_S0_PdS1_S1_S1_S1_S1_S0_i_param_12,
	.param .u32 _Z25compute_accelerations_gpubiiPKdS0_S0_PdS1_S1_S1_S1_S1_S0_i_param_13
)
{
	.reg .pred 	%p<26>;
	.reg .b16 	%rs<2>;
	.reg .b32 	%r<38>;
	.reg .b64 	%rd<33>;
	.reg .b64 	%fd<81>;

	ld.param.s8 	%rs1, [_Z25compute_accelerations_gpubiiPKdS0_S0_PdS1_S1_S1_S1_S1_S0_i_param_0];
	ld.param.u32 	%r9, [_Z25compute_accelerations_gpubiiPKdS0_S0_PdS1_S1_S1_S1_S1_S0_i_param_1];
	ld.param.u32 	%r11, [_Z25compute_accelerations_gpubiiPKdS0_S0_PdS1_S1_S1_S1_S1_S0_i_param_2];
	ld.param.u64 	%rd1, [_Z25compute_accelerations_gpubiiPKdS0_S0_PdS1_S1_S1_S1_S1_S0_i_param_3];
	ld.param.u64 	%rd2, [_Z25compute_accelerations_gpubiiPKdS0_S0_PdS1_S1_S1_S1_S1_S0_i_param_4];
	ld.param.u64 	%rd3, [_Z25compute_accelerations_gpubiiPKdS0_S0_PdS1_S1_S1_S1_S1_S0_i_param_5];
	ld.param.u64 	%rd4, [_Z25compute_accelerations_gpubiiPKdS0_S0_PdS1_S1_S1_S1_S1_S0_i_param_9];
	ld.param.u64 	%rd5, [_Z25compute_accelerations_gpubiiPKdS0_S0_PdS1_S1_S1_S1_S1_S0_i_param_10];
	ld.param.u64 	%rd6, [_Z25compute_accelerations_gpubiiPKdS0_S0_PdS1_S1_S1_S1_S1_S0_i_param_11];
	ld.param.u64 	%rd7, [_Z25compute_accelerations_gpubiiPKdS0_S0_PdS1_S1_S1_S1_S1_S0_i_param_12];
	ld.param.u32 	%r10, [_Z25compute_accelerations_gpubiiPKdS0_S0_PdS1_S1_S1_S1_S1_S0_i_param_13];
	mov.u32 	%r12, %ntid.x;
	mov.u32 	%r13, %ctaid.x;
	mov.u32 	%r14, %tid.x;
	mad.lo.s32 	%r15, %r12, %r13, %r14;
	div.s32 	%r1, %r15, %r11;
	mul.lo.s32 	%r16, %r1, %r11;
	sub.s32 	%r2, %r15, %r16;
	setp.ge.s32 	%p1, %r1, %r11;
	setp.lt.s32 	%p2, %r11, 0;
	or.pred  	%p3, %p2, %p1;
	setp.eq.s32 	%p4, %r1, %r2;
	or.pred  	%p5, %p3, %p4;
	@%p5 bra 	$L__BB1_17;
	cvta.to.global.u64 	%rd8, %rd7;
	mul.wide.s32 	%rd9, %r2, 8;
	add.s64 	%rd10, %rd8, %rd9;
	ld.global.f64 	%fd1, [%rd10];
	setp.lt.s32 	%p6, %r2, 2;
	add.s32 	%r17, %r10, 2;
	setp.ge.s32 	%p7, %r2, %r17;
	or.pred  	%p8, %p6, %p7;
	mov.f64 	%fd78, %fd1;
	@%p8 bra 	$L__BB1_8;
	setp.ne.s16 	%p9, %rs1, 0;
	mov.f64 	%fd78, 0d0000000000000000;
	@%p9 bra 	$L__BB1_8;
	cvt.rn.f64.s32 	%fd21, %r9;
	mul.f64 	%fd22, %fd21, 0d404E000000000000;
	div.rn.f64 	%fd2, %fd22, 0d40B7700000000000;
	abs.f64 	%fd3, %fd2;
	setp.neu.f64 	%p10, %fd3, 0d7FF0000000000000;
	@%p10 bra 	$L__BB1_5;
	mov.f64 	%fd28, 0d0000000000000000;
	mul.rn.f64 	%fd77, %fd2, %fd28;
	mov.b32 	%r37, 0;
	bra.uni 	$L__BB1_7;
$L__BB1_5:
	mul.f64 	%fd23, %fd2, 0d3FE45F306DC9C883;
	cvt.rni.s32.f64 	%r37, %fd23;
	cvt.rn.f64.s32 	%fd24, %r37;
	fma.rn.f64 	%fd25, %fd24, 0dBFF921FB54442D18, %fd2;
	fma.rn.f64 	%fd26, %fd24, 0dBC91A62633145C00, %fd25;
	fma.rn.f64 	%fd77, %fd24, 0dB97B839A252049C0, %fd26;
	setp.ltu.f64 	%p11, %fd3, 0d41E0000000000000;
	@%p11 bra 	$L__BB1_7;
	{ // callseq 0, 0
	.param .b64 param0;
	st.param.f64 	[param0], %fd2;
	.param .align 16 .b8 retval0[16];
	call.uni (retval0), 
	__internal_trig_reduction_slowpathd, 
	(
	param0
	);
	ld.param.f64 	%fd77, [retval0];
	ld.param.b32 	%r37, [retval0+8];
	} // callseq 0
$L__BB1_7:
	shl.b32 	%r20, %r37, 6;
	cvt.u64.u32 	%rd11, %r20;
	and.b64  	%rd12, %rd11, 64;
	mov.u64 	%rd13, __cudart_sin_cos_coeffs;
	add.s64 	%rd14, %rd13, %rd12;
	mul.rn.f64 	%fd29, %fd77, %fd77;
	and.b32  	%r21, %r37, 1;
	setp.eq.b32 	%p12, %r21, 1;
	selp.f64 	%fd30, 0dBDA8FF8320FD8164, 0d3DE5DB65F9785EBA, %p12;
	ld.global.nc.v2.f64 	{%fd31, %fd32}, [%rd14];
	fma.rn.f64 	%fd33, %fd30, %fd29, %fd31;
	fma.rn.f64 	%fd34, %fd33, %fd29, %fd32;
	ld.global.nc.v2.f64 	{%fd35, %fd36}, [%rd14+16];
	fma.rn.f64 	%fd37, %fd34, %fd29, %fd35;
	fma.rn.f64 	%fd38, %fd37, %fd29, %fd36;
	ld.global.nc.v2.f64 	{%fd39, %fd40}, [%rd14+32];
	fma.rn.f64 	%fd41, %fd38, %fd29, %fd39;
	fma.rn.f64 	%fd42, %fd41, %fd29, %fd40;
	fma.rn.f64 	%fd43, %fd42, %fd77, %fd77;
	fma.rn.f64 	%fd44, %fd42, %fd29, 0d3FF0000000000000;
	selp.f64 	%fd45, %fd44, %fd43, %p12;
	and.b32  	%r22, %r37, 2;
	setp.eq.s32 	%p13, %r22, 0;
	mov.f64 	%fd46, 0d0000000000000000;
	sub.f64 	%fd47, %fd46, %fd45;
	selp.f64 	%fd48, %fd45, %fd47, %p13;
	abs.f64 	%fd49, %fd48;
	mul.f64 	%fd50, %fd1, 0d3FE0000000000000;
	fma.rn.f64 	%fd78, %fd50, %fd49, %fd1;
$L__BB1_8:
	cvta.to.global.u64 	%rd15, %rd3;
	cvta.to.global.u64 	%rd16, %rd2;
	cvta.to.global.u64 	%rd17, %rd1;
	mul.wide.s32 	%rd18, %r2, 8;
	add.s64 	%rd19, %rd17, %rd18;
	ld.global.f64 	%fd51, [%rd19];
	mul.wide.s32 	%rd20, %r1, 8;
	add.s64 	%rd21, %rd17, %rd20;
	ld.global.f64 	%fd52, [%rd21];
	sub.f64 	%fd10, %fd51, %fd52;
	add.s64 	%rd22, %rd16, %rd18;
	ld.global.f64 	%fd53, [%rd22];
	add.s64 	%rd23, %rd16, %rd20;
	ld.global.f64 	%fd54, [%rd23];
	sub.f64 	%fd11, %fd53, %fd54;
	add.s64 	%rd24, %rd15, %rd18;
	ld.global.f64 	%fd55, [%rd24];
	add.s64 	%rd25, %rd15, %rd20;
	ld.global.f64 	%fd56, [%rd25];
	sub.f64 	%fd12, %fd55, %fd56;
	mul.f64 	%fd57, %fd11, %fd11;
	fma.rn.f64 	%fd58, %fd10, %fd10, %fd57;
	fma.rn.f64 	%fd59, %fd12, %fd12, %fd58;
	add.f64 	%fd13, %fd59, 0d3EB0C6F7A0B5ED8D;
	{
	.reg .b32 %temp; 
	mov.b64 	{%temp, %r6}, %fd13;
	}
	mov.f64 	%fd60, 0d3FF8000000000000;
	{
	.reg .b32 %temp; 
	mov.b64 	{%temp, %r7}, %fd60;
	}
	and.b32  	%r8, %r7, 2146435072;
	setp.neu.f64 	%p14, %fd13, 0d0000000000000000;
	@%p14 bra 	$L__BB1_10;
	setp.eq.s32 	%p16, %r8, 1073741824;
	selp.b32 	%r23, %r6, 0, %p16;
	setp.lt.s32 	%p17, %r7, 0;
	or.b32  	%r24, %r23, 2146435072;
	selp.b32 	%r25, %r24, %r23, %p17;
	mov.b32 	%r26, 0;
	mov.b64 	%fd80, {%r26, %r25};
	bra.uni 	$L__BB1_11;
$L__BB1_10:
	abs.f64 	%fd61, %fd13;
	{ // callseq 1, 0
	.param .b64 param0;
	st.param.f64 	[param0], %fd61;
	.param .b64 retval0;
	call.uni (retval0), 
	__internal_accurate_pow, 
	(
	param0
	);
	ld.param.f64 	%fd62, [retval0];
	} // callseq 1
	setp.lt.s32 	%p15, %r6, 0;
	selp.f64 	%fd80, 0dFFF8000000000000, %fd62, %p15;
$L__BB1_11:
	add.f64 	%fd64, %fd13, 0d3FF8000000000000;
	{
	.reg .b32 %temp; 
	mov.b64 	{%temp, %r27}, %fd64;
	}
	and.b32  	%r28, %r27, 2146435072;
	setp.ne.s32 	%p18, %r28, 2146435072;
	@%p18 bra 	$L__BB1_16;
	setp.num.f64 	%p19, %fd13, %fd13;
	@%p19 bra 	$L__BB1_14;
	mov.f64 	%fd65, 0d3FF8000000000000;
	add.rn.f64 	%fd80, %fd13, %fd65;
	bra.uni 	$L__BB1_16;
$L__BB1_14:
	setp.neu.f64 	%p20, %fd13, 0d7FF0000000000000;
	@%p20 bra 	$L__BB1_16;
	setp.eq.s32 	%p21, %r8, 1073741824;
	setp.lt.s32 	%p22, %r7, 0;
	selp.b32 	%r30, 0, 2146435072, %p22;
	setp.lt.s32 	%p23, %r6, 0;
	and.b32  	%r31, %r7, 2147483647;
	setp.ne.s32 	%p24, %r31, 1071644672;
	or.b32  	%r32, %r30, -2147483648;
	selp.b32 	%r33, %r32, %r30, %p24;
	selp.b32 	%r34, %r33, %r30, %p21;
	selp.b32 	%r35, %r34, %r30, %p23;
	mov.b32 	%r36, 0;
	mov.b64 	%fd80, {%r36, %r35};
$L__BB1_16:
	setp.eq.f64 	%p25, %fd13, 0d3FF0000000000000;
	selp.f64 	%fd66, 0d3FF0000000000000, %fd80, %p25;
	cvta.to.global.u64 	%rd26, %rd4;
	add.s64 	%rd28, %rd26, %rd20;
	mul.f64 	%fd67, %fd78, 0d3DD25868F4DEAE16;
	mul.f64 	%fd68, %fd67, %fd10;
	div.rn.f64 	%fd69, %fd68, %fd66;
	atom.global.add.f64 	%fd70, [%rd28], %fd69;
	cvta.to.global.u64 	%rd29, %rd5;
	add.s64 	%rd30, %rd29, %rd20;
	mul.f64 	%fd71, %fd67, %fd11;
	div.rn.f64 	%fd72, %fd71, %fd66;
	atom.global.add.f64 	%fd73, [%rd30], %fd72;
	cvta.to.global.u64 	%rd31, %rd6;
	add.s64 	%rd32, %rd31, %rd20;
	mul.f64 	%fd74, %fd67, %fd12;
	div.rn.f64 	%fd75, %fd74, %fd66;
	atom.global.add.f64 	%fd76, [%rd32], %fd75;
$L__BB1_17:
	ret;

}
	// .globl	_Z21update_velocities_gpuiPdS_S_S_S_S_
.visible .entry _Z21update_velocities_gpuiPdS_S_S_S_S_(
	.param .u32 _Z21update_velocities_gpuiPdS_S_S_S_S__param_0,
	.param .u64 .ptr .align 1 _Z21update_velocities_gpuiPdS_S_S_S_S__param_1,
	.param .u64 .ptr .align 1 _Z21update_velocities_gpuiPdS_S_S_S_S__param_2,
	.param .u64 .ptr .align 1 _Z21update_velocities_gpuiPdS_S_S_S_S__param_3,
	.param .u64 .ptr .align 1 _Z21update_velocities_gpuiPdS_S_S_S_S__param_4,
	.param .u64 .ptr .align 1 _Z21update_velocities_gpuiPdS_S_S_S_S__param_5,
	.param .u64 .ptr .align 1 _Z21update_velocities_gpuiPdS_S_S_S_S__param_6
)
{
	.reg .pred 	%p<4>;
	.reg .b32 	%r<10>;
	.reg .b64 	%rd<25>;
	.reg .b64 	%fd<10>;

	ld.param.u32 	%r3, [_Z21update_velocities_gpuiPdS_S_S_S_S__param_0];
	ld.param.u64 	%rd1, [_Z21update_velocities_gpuiPdS_S_S_S_S__param_1];
	ld.param.u64 	%rd2, [_Z21update_velocities_gpuiPdS_S_S_S_S__param_2];
	ld.param.u64 	%rd3, [_Z21update_velocities_gpuiPdS_S_S_S_S__param_3];
	ld.param.u64 	%rd4, [_Z21update_velocities_gpuiPdS_S_S_S_S__param_4];
	ld.param.u64 	%rd5, [_Z21update_velocities_gpuiPdS_S_S_S_S__param_5];
	ld.param.u64 	%rd6, [_Z21update_velocities_gpuiPdS_S_S_S_S__param_6];
	mov.u32 	%r4, %ntid.x;
	mov.u32 	%r5, %ctaid.x;
	mov.u32 	%r6, %tid.x;
	mad.lo.s32 	%r1, %r4, %r5, %r6;
	setp.ge.s32 	%p1, %r1, %r3;
	@%p1 bra 	$L__BB2_2;
	cvta.to.global.u64 	%rd19, %rd4;
	cvta.to.global.u64 	%rd20, %rd1;
	mul.wide.s32 	%rd21, %r1, 8;
	add.s64 	%rd22, %rd19, %rd21;
	ld.global.f64 	%fd7, [%rd22];
	add.s64 	%rd23, %rd20, %rd21;
	ld.global.f64 	%fd8, [%rd23];
	fma.rn.f64 	%fd9, %fd7, 0d404E000000000000, %fd8;
	st.global.f64 	[%rd23], %fd9;
	mov.b64 	%rd24, 0;
	st.global.u64 	[%rd22], %rd24;
	bra.uni 	$L__BB2_6;
$L__BB2_2:
	shl.b32 	%r2, %r3, 1;
	setp.ge.s32 	%p2, %r1, %r2;
	@%p2 bra 	$L__BB2_4;
	sub.s32 	%r9, %r1, %r3;
	cvta.to.global.u64 	%rd13, %rd5;
	mul.wide.s32 	%rd14, %r9, 8;
	add.s64 	%rd15, %rd13, %rd14;
	ld.global.f64 	%fd4, [%rd15];
	cvta.to.global.u64 	%rd16, %rd2;
	add.s64 	%rd17, %rd16, %rd14;
	ld.global.f64 	%fd5, [%rd17];
	fma.rn.f64 	%fd6, %fd4, 0d404E000000000000, %fd5;
	st.global.f64 	[%rd17], %fd6;
	mov.b64 	%rd18, 0;
	st.global.u64 	[%rd15], %rd18;
	bra.uni 	$L__BB2_6;
$L__BB2_4:
	mul.lo.s32 	%r7, %r3, 3;
	setp.ge.s32 	%p3, %r1, %r7;
	@%p3 bra 	$L__BB2_6;
	sub.s32 	%r8, %r1, %r2;
	cvta.to.global.u64 	%rd7, %rd6;
	mul.wide.s32 	%rd8, %r8, 8;
	add.s64 	%rd9, %rd7, %rd8;
	ld.global.f64 	%fd1, [%rd9];
	cvta.to.global.u64 	%rd10, %rd3;
	add.s64 	%rd11, %rd10, %rd8;
	ld.global.f64 	%fd2, [%rd11];
	fma.rn.f64 	%fd3, %fd1, 0d404E000000000000, %fd2;
	st.global.f64 	[%rd11], %fd3;
	mov.b64 	%rd12, 0;
	st.global.u64 	[%rd9], %rd12;
$L__BB2_6:
	ret;

}
	// .globl	_Z11clear_a_gpuiPdS_S_
.visible .entry _Z11clear_a_gpuiPdS_S_(
	.param .u32 _Z11clear_a_gpuiPdS_S__param_0,
	.param .u64 .ptr .align 1 _Z11clear_a_gpuiPdS_S__param_1,
	.param .u64 .ptr .align 1 _Z11clear_a_gpuiPdS_S__param_2,
	.param .u64 .ptr .align 1 _Z11clear_a_gpuiPdS_S__param_3
)
{
	.reg .pred 	%p<4>;
	.reg .b32 	%r<10>;
	.reg .b64 	%rd<16>;

	ld.param.u32 	%r3, [_Z11clear_a_gpuiPdS_S__param_0];
	ld.param.u64 	%rd1, [_Z11clear_a_gpuiPdS_S__param_1];
	ld.param.u64 	%rd2, [_Z11clear_a_gpuiPdS_S__param_2];
	ld.param.u64 	%rd3, [_Z11clear_a_gpuiPdS_S__param_3];
	mov.u32 	%r4, %ntid.x;
	mov.u32 	%r5, %ctaid.x;
	mov.u32 	%r6, %tid.x;
	mad.lo.s32 	%r1, %r4, %r5, %r6;
	setp.ge.s32 	%p1, %r1, %r3;
	@%p1 bra 	$L__BB3_2;
	cvta.to.global.u64 	%rd12, %rd1;
	mul.wide.s32 	%rd13, %r1, 8;
	add.s64 	%rd14, %rd12, %rd13;
	mov.b64 	%rd15, 0;
	st.global.u64 	[%rd14], %rd15;
	bra.uni 	$L__BB3_6;
$L__BB3_2:
	shl.b32 	%r2, %r3, 1;
	setp.ge.s32 	%p2, %r1, %r2;
	@%p2 bra 	$L__BB3_4;
	sub.s32 	%r9, %r1, %r3;
	cvta.to.global.u64 	%rd8, %rd2;
	mul.wide.s32 	%rd9, %r9, 8;
	add.s64 	%rd10, %rd8, %rd9;
	mov.b64 	%rd11, 0;
	st.global.u64 	[%rd10], %rd11;
	bra.uni 	$L__BB3_6;
$L__BB3_4:
	mul.lo.s32 	%r7, %r3, 3;
	setp.ge.s32 	%p3, %r1, %r7;
	@%p3 bra 	$L__BB3_6;
	sub.s32 	%r8, %r1, %r2;
	cvta.to.global.u64 	%rd4, %rd3;
	mul.wide.s32 	%rd5, %r8, 8;
	add.s64 	%rd6, %rd4, %rd5;
	mov.b64 	%rd7, 0;
	st.global.u64 	[%rd6], %rd7;
$L__BB3_6:
	ret;

}
	// .globl	_Z20update_positions_gpuiPdS_S_PKdS1_S1_S1_S1_S1_
.visible .entry _Z20update_positions_gpuiPdS_S_PKdS1_S1_S1_S1_S1_(
	.param .u32 _Z20update_positions_gpuiPdS_S_PKdS1_S1_S1_S1_S1__param_0,
	.param .u64 .ptr .align 1 _Z20update_positions_gpuiPdS_S_PKdS1_S1_S1_S1_S1__param_1,
	.param .u64 .ptr .align 1 _Z20update_positions_gpuiPdS_S_PKdS1_S1_S1_S1_S1__param_2,
	.param .u64 .ptr .align 1 _Z20update_positions_gpuiPdS_S_PKdS1_S1_S1_S1_S1__param_3,
	.param .u64 .ptr .align 1 _Z20update_positions_gpuiPdS_S_PKdS1_S1_S1_S1_S1__param_4,
	.param .u64 .ptr .align 1 _Z20update_positions_gpuiPdS_S_PKdS1_S1_S1_S1_S1__param_5,
	.param .u64 .ptr .align 1 _Z20update_positions_gpuiPdS_S_PKdS1_S1_S1_S1_S1__param_6,
	.param .u64 .ptr .align 1 _Z20update_positions_gpuiPdS_S_PKdS1_S1_S1_S1_S1__param_7,
	.param .u64 .ptr .align 1 _Z20update_positions_gpuiPdS_S_PKdS1_S1_S1_S1_S1__param_8,
	.param .u64 .ptr .align 1 _Z20update_positions_gpuiPdS_S_PKdS1_S1_S1_S1_S1__param_9
)
{
	.reg .pred 	%p<4>;
	.reg .b32 	%r<10>;
	.reg .b64 	%rd<31>;
	.reg .b64 	%fd<16>;

	ld.param.u32 	%r3, [_Z20update_positions_gpuiPdS_S_PKdS1_S1_S1_S1_S1__param_0];
	ld.param.u64 	%rd1, [_Z20update_positions_gpuiPdS_S_PKdS1_S1_S1_S1_S1__param_1];
	ld.param.u64 	%rd2, [_Z20update_positions_gpuiPdS_S_PKdS1_S1_S1_S1_S1__param_2];
	ld.param.u64 	%rd3, [_Z20update_positions_gpuiPdS_S_PKdS1_S1_S1_S1_S1__param_3];
	ld.param.u64 	%rd4, [_Z20update_positions_gpuiPdS_S_PKdS1_S1_S1_S1_S1__param_4];
	ld.param.u64 	%rd5, [_Z20update_positions_gpuiPdS_S_PKdS1_S1_S1_S1_S1__param_5];
	ld.param.u64 	%rd6, [_Z20update_positions_gpuiPdS_S_PKdS1_S1_S1_S1_S1__param_6];
	ld.param.u64 	%rd7, [_Z20update_positions_gpuiPdS_S_PKdS1_S1_S1_S1_S1__param_7];
	ld.param.u64 	%rd8, [_Z20update_positions_gpuiPdS_S_PKdS1_S1_S1_S1_S1__param_8];
	ld.param.u64 	%rd9, [_Z20update_positions_gpuiPdS_S_PKdS1_S1_S1_S1_S1__param_9];
	mov.u32 	%r4, %ntid.x;
	mov.u32 	%r5, %ctaid.x;
	mov.u32 	%r6, %tid.x;
	mad.lo.s32 	%r1, %r4, %r5, %r6;
	setp.ge.s32 	%p1, %r1, %r3;
	@%p1 bra 	$L__BB4_2;
	cvta.to.global.u64 	%rd24, %rd4;
	cvta.to.global.u64 	%rd25, %rd7;
	cvta.to.global.u64 	%rd26, %rd1;
	mul.wide.s32 	%rd27, %r1, 8;
	add.s64 	%rd28, %rd24, %rd27;
	ld.global.f64 	%fd11, [%rd28];
	add.s64 	%rd29, %rd25, %rd27;
	ld.global.f64 	%fd12, [%rd29];
	fma.rn.f64 	%fd13, %fd12, 0d404E000000000000, %fd11;
	add.s64 	%rd30, %rd26, %rd27;
	ld.global.f64 	%fd14, [%rd30];
	fma.rn.f64 	%fd15, %fd13, 0d404E000000000000, %fd14;
	st.global.f64 	[%rd30], %fd15;
	bra.uni 	$L__BB4_6;
$L__BB4_2:
	shl.b32 	%r2, %r3, 1;
	setp.ge.s32 	%p2, %r1, %r2;
	@%p2 bra 	$L__BB4_4;
	sub.s32 	%r9, %r1, %r3;
	cvta.to.global.u64 	%rd17, %rd5;
	mul.wide.s32 	%rd18, %r9, 8;
	add.s64 	%rd19, %rd17, %rd18;
	ld.global.f64 	%fd6, [%rd19];
	cvta.to.global.u64 	%rd20, %rd8;
	add.s64 	%rd21, %rd20, %rd18;
	ld.global.f64 	%fd7, [%rd21];
	fma.rn.f64 	%fd8, %fd7, 0d404E000000000000, %fd6;
	cvta.to.global.u64 	%rd22, %rd2;
	add.s64 	%rd23, %rd22, %rd18;
	ld.global.f64 	%fd9, [%rd23];
	fma.rn.f64 	%fd10, %fd8, 0d404E000000000000, %fd9;
	st.global.f64 	[%rd23], %fd10;
	bra.uni 	$L__BB4_6;
$L__BB4_4:
	mul.lo.s32 	%r7, %r3, 3;
	setp.ge.s32 	%p3, %r1, %r7;
	@%p3 bra 	$L__BB4_6;
	sub.s32 	%r8, %r1, %r2;
	cvta.to.global.u64 	%rd10, %rd6;
	mul.wide.s32 	%rd11, %r8, 8;
	add.s64 	%rd12, %rd10, %rd11;
	ld.global.f64 	%fd1, [%rd12];
	cvta.to.global.u64 	%rd13, %rd9;
	add.s64 	%rd14, %rd13, %rd11;
	ld.global.f64 	%fd2, [%rd14];
	fma.rn.f64 	%fd3, %fd2, 0d404E000000000000, %fd1;
	cvta.to.global.u64 	%rd15, %rd3;
	add.s64 	%rd16, %rd15, %rd11;
	ld.global.f64 	%fd4, [%rd16];
	fma.rn.f64 	%fd5, %fd3, 0d404E000000000000, %fd4;
	st.global.f64 	[%rd16], %fd5;
$L__BB4_6:
	ret;

}
.func  (.param .align 16 .b8 func_retval0[16]) __internal_trig_reduction_slowpathd(
	.param .b64 __internal_trig_reduction_slowpathd_param_0
)
{
	.local .align 8 .b8 	__local_depot5[40];
	.reg .b64 	%SP;
	.reg .b64 	%SPL;
	.reg .pred 	%p<10>;
	.reg .b32 	%r<47>;
	.reg .b64 	%rd<74>;
	.reg .b64 	%fd<5>;

	mov.u64 	%SPL, __local_depot5;
	ld.param.f64 	%fd4, [__internal_trig_reduction_slowpathd_param_0];
	add.u64 	%rd1, %SPL, 0;
	{
	.reg .b32 %temp; 
	mov.b64 	{%temp, %r1}, %fd4;
	}
	shr.u32 	%r2, %r1, 20;
	and.b32  	%r3, %r2, 2047;
	setp.eq.s32 	%p1, %r3, 2047;
	mov.b32 	%r46, 0;
	@%p1 bra 	$L__BB5_9;
	add.s32 	%r20, %r3, -1024;
	mov.b64 	%rd20, %fd4;
	shl.b64 	%rd2, %rd20, 11;
	shr.u32 	%r4, %r20, 6;
	sub.s32 	%r45, 15, %r4;
	sub.s32 	%r21, 19, %r4;
	setp.lt.u32 	%p2, %r20, 128;
	selp.b32 	%r6, 18, %r21, %p2;
	setp.ge.s32 	%p3, %r45, %r6;
	mov.b64 	%rd70, 0;
	@%p3 bra 	$L__BB5_4;
	add.s32 	%r23, %r6, %r4;
	neg.s32 	%r43, %r23;
	or.b64  	%rd3, %rd2, -9223372036854775808;
	mov.b64 	%rd70, 0;
	mov.b32 	%r42, 0;
	mov.u64 	%rd25, __cudart_i2opi_d;
	mov.u32 	%r44, %r45;
$L__BB5_3:
	.pragma "nounroll";
	mul.wide.s32 	%rd22, %r42, 8;
	add.s64 	%rd23, %rd1, %rd22;
	mul.wide.s32 	%rd24, %r44, 8;
	add.s64 	%rd26, %rd25, %rd24;
	ld.global.nc.u64 	%rd27, [%rd26];
	{
	.reg .u32 %r0, %r1, %r2, %r3, %alo, %ahi, %blo, %bhi, %clo, %chi;
	mov.b64 	{%alo,%ahi}, %rd27;
	mov.b64 	{%blo,%bhi}, %rd3;
	mov.b64 	{%clo,%chi}, %rd70;
	mad.lo.cc.u32 	%r0, %alo, %blo, %clo;
	madc.hi.cc.u32 	%r1, %alo, %blo, %chi;
	madc.hi.u32 	%r2, %alo, %bhi, 0;
	mad.lo.cc.u32 	%r1, %alo, %bhi, %r1;
	madc.hi.cc.u32 	%r2, %ahi, %blo, %r2;
	madc.hi.u32 	%r3, %ahi, %bhi, 0;
	mad.lo.cc.u32 	%r1, %ahi, %blo, %r1;
	madc.lo.cc.u32 	%r2, %ahi, %bhi, %r2;
	addc.u32 	%r3, %r3, 0;
	mov.b64 	%rd28, {%r0,%r1};
	mov.b64 	%rd70, {%r2,%r3};
	}
	st.local.u64 	[%rd23], %rd28;
	add.s32 	%r44, %r44, 1;
	add.s32 	%r43, %r43, 1;
	add.s32 	%r42, %r42, 1;
	setp.ne.s32 	%p4, %r43, -15;
	mov.u32 	%r45, %r6;
	@%p4 bra 	$L__BB5_3;
$L__BB5_4:
	cvt.s64.s32 	%rd29, %r45;
	cvt.u64.u32 	%rd30, %r4;
	add.s64 	%rd31, %rd30, %rd29;
	shl.b64 	%rd32, %rd31, 3;
	add.s64 	%rd33, %rd1, %rd32;
	st.local.u64 	[%rd33+-120], %rd70;
	and.b32  	%r15, %r2, 63;
	ld.local.u64 	%rd72, [%rd1+16];
	ld.local.u64 	%rd71, [%rd1+24];
	setp.eq.s32 	%p5, %r15, 0;
	@%p5 bra 	$L__BB5_6;
	shl.b64 	%rd34, %rd71, %r15;
	shr.u64 	%rd35, %rd72, 1;
	xor.b32  	%r24, %r15, 63;
	shr.u64 	%rd36, %rd35, %r24;
	or.b64  	%rd71, %rd34, %rd36;
	ld.local.u64 	%rd37, [%rd1+8];
	shl.b64 	%rd38, %rd72, %r15;
	shr.u64 	%rd39, %rd37, 1;
	shr.u64 	%rd40, %rd39, %r24;
	or.b64  	%rd72, %rd38, %rd40;
$L__BB5_6:
	and.b32  	%r25, %r1, -2147483648;
	shr.u64 	%rd41, %rd71, 62;
	cvt.u32.u64 	%r26, %rd41;
	mov.b64 	{%r27, %r28}, %rd71;
	mov.b64 	{%r29, %r30}, %rd72;
	shf.l.wrap.b32 	%r31, %r30, %r27, 2;
	shf.l.wrap.b32 	%r32, %r27, %r28, 2;
	mov.b64 	%rd42, {%r31, %r32};
	shl.b64 	%rd43, %rd72, 2;
	shr.u64 	%rd44, %rd42, 63;
	cvt.u32.u64 	%r33, %rd44;
	add.s32 	%r34, %r33, %r26;
	setp.eq.s32 	%p6, %r25, 0;
	neg.s32 	%r35, %r34;
	selp.b32 	%r46, %r34, %r35, %p6;
	setp.gt.s64 	%p7, %rd42, -1;
	mov.b64 	%rd45, 0;
	{
	.reg .u32 %r0, %r1, %r2, %r3, %a0, %a1, %a2, %a3, %b0, %b1, %b2, %b3;
	mov.b64 	{%a0,%a1}, %rd45;
	mov.b64 	{%a2,%a3}, %rd45;
	mov.b64 	{%b0,%b1}, %rd43;
	mov.b64 	{%b2,%b3}, %rd42;
	sub.cc.u32 	%r0, %a0, %b0;
	subc.cc.u32 	%r1, %a1, %b1;
	subc.cc.u32 	%r2, %a2, %b2;
	subc.u32 	%r3, %a3, %b3;
	mov.b64 	%rd46, {%r0,%r1};
	mov.b64 	%rd47, {%r2,%r3};
	}
	xor.b32  	%r36, %r25, -2147483648;
	selp.b64 	%rd73, %rd42, %rd47, %p7;
	selp.b64 	%rd14, %rd43, %rd46, %p7;
	selp.b32 	%r17, %r25, %r36, %p7;
	clz.b64 	%r37, %rd73;
	cvt.u64.u32 	%rd15, %r37;
	setp.eq.s32 	%p8, %r37, 0;
	@%p8 bra 	$L__BB5_8;
	cvt.u32.u64 	%r38, %rd15;
	and.b32  	%r39, %r38, 63;
	shl.b64 	%rd48, %rd73, %r39;
	shr.u64 	%rd49, %rd14, 1;
	not.b32 	%r40, %r38;
	and.b32  	%r41, %r40, 63;
	shr.u64 	%rd50, %rd49, %r41;
	or.b64  	%rd73, %rd48, %rd50;
$L__BB5_8:
	mov.b64 	%rd51, -3958705157555305931;
	{
	.reg .u32 %r0, %r1, %r2, %r3, %alo, %ahi, %blo, %bhi;
	mov.b64 	{%alo,%ahi}, %rd73;
	mov.b64 	{%blo,%bhi}, %rd51;
	mul.lo.u32 	%r0, %alo, %blo;
	mul.hi.u32 	%r1, %alo, %blo;
	mad.lo.cc.u32 	%r1, %alo, %bhi, %r1;
	madc.hi.u32 	%r2, %alo, %bhi, 0;
	mad.lo.cc.u32 	%r1, %ahi, %blo, %r1;
	madc.hi.cc.u32 	%r2, %ahi, %blo, %r2;
	madc.hi.u32 	%r3, %ahi, %bhi, 0;
	mad.lo.cc.u32 	%r2, %ahi, %bhi, %r2;
	addc.u32 	%r3, %r3, 0;
	mov.b64 	%rd52, {%r0,%r1};
	mov.b64 	%rd53, {%r2,%r3};
	}
	setp.gt.s64 	%p9, %rd53, 0;
	{
	.reg .u32 %r0, %r1, %r2, %r3, %a0, %a1, %a2, %a3, %b0, %b1, %b2, %b3;
	mov.b64 	{%a0,%a1}, %rd52;
	mov.b64 	{%a2,%a3}, %rd53;
	mov.b64 	{%b0,%b1}, %rd52;
	mov.b64 	{%b2,%b3}, %rd53;
	add.cc.u32 	%r0, %a0, %b0;
	addc.cc.u32 	%r1, %a1, %b1;
	addc.cc.u32 	%r2, %a2, %b2;
	addc.u32 	%r3, %a3, %b3;
	mov.b64 	%rd54, {%r0,%r1};
	mov.b64 	%rd55, {%r2,%r3};
	}
	selp.b64 	%rd56, %rd55, %rd53, %p9;
	selp.s64 	%rd57, -1, 0, %p9;
	sub.s64 	%rd58, %rd57, %rd15;
	cvt.u64.u32 	%rd59, %r17;
	shl.b64 	%rd60, %rd59, 32;
	add.s64 	%rd61, %rd56, 1;
	shr.u64 	%rd62, %rd61, 10;
	add.s64 	%rd63, %rd62, 1;
	shr.u64 	%rd64, %rd63, 1;
	shl.b64 	%rd65, %rd58, 52;
	add.s64 	%rd66, %rd65, %rd64;
	add.s64 	%rd67, %rd66, 4602678819172646912;
	or.b64  	%rd68, %rd67, %rd60;
	mov.b64 	%fd4, %rd68;
$L__BB5_9:
	st.param.f64 	[func_retval0], %fd4;
	st.param.b32 	[func_retval0+8], %r46;
	ret;

}
.func  (.param .b64 func_retval0) __internal_accurate_pow(
	.param .b64 __internal_accurate_pow_param_0
)
{
	.reg .pred 	%p<8>;
	.reg .b32 	%r<49>;
	.reg .b32 	%f<3>;
	.reg .b64 	%fd<109>;

	ld.param.f64 	%fd10, [__internal_accurate_pow_param_0];
	{
	.reg .b32 %temp; 
	mov.b64 	{%temp, %r46}, %fd10;
	}
	{
	.reg .b32 %temp; 
	mov.b64 	{%r45, %temp}, %fd10;
	}
	shr.u32 	%r47, %r46, 20;
	setp.gt.u32 	%p1, %r46, 1048575;
	@%p1 bra 	$L__BB6_2;
	mul.f64 	%fd11, %fd10, 0d4350000000000000;
	{
	.reg .b32 %temp; 
	mov.b64 	{%temp, %r46}, %fd11;
	}
	{
	.reg .b32 %temp; 
	mov.b64 	{%r45, %temp}, %fd11;
	}
	shr.u32 	%r16, %r46, 20;
	add.s32 	%r47, %r16, -54;
$L__BB6_2:
	add.s32 	%r48, %r47, -1023;
	and.b32  	%r17, %r46, -2146435073;
	or.b32  	%r18, %r17, 1072693248;
	mov.b64 	%fd107, {%r45, %r18};
	setp.lt.u32 	%p2, %r18, 1073127583;
	@%p2 bra 	$L__BB6_4;
	{
	.reg .b32 %temp; 
	mov.b64 	{%r19, %temp}, %fd107;
	}
	{
	.reg .b32 %temp; 
	mov.b64 	{%temp, %r20}, %fd107;
	}
	add.s32 	%r21, %r20, -1048576;
	mov.b64 	%fd107, {%r19, %r21};
	add.s32 	%r48, %r47, -1022;
$L__BB6_4:
	add.f64 	%fd12, %fd107, 0dBFF0000000000000;
	add.f64 	%fd13, %fd107, 0d3FF0000000000000;
	rcp.approx.ftz.f64 	%fd14, %fd13;
	neg.f64 	%fd15, %fd13;
	fma.rn.f64 	%fd16, %fd15, %fd14, 0d3FF0000000000000;
	fma.rn.f64 	%fd17, %fd16, %fd16, %fd16;
	fma.rn.f64 	%fd18, %fd17, %fd14, %fd14;
	mul.f64 	%fd19, %fd12, %fd18;
	fma.rn.f64 	%fd20, %fd12, %fd18, %fd19;
	mul.f64 	%fd21, %fd20, %fd20;
	fma.rn.f64 	%fd22, %fd21, 0d3EB0F5FF7D2CAFE2, 0d3ED0F5D241AD3B5A;
	fma.rn.f64 	%fd23, %fd22, %fd21, 0d3EF3B20A75488A3F;
	fma.rn.f64 	%fd24, %fd23, %fd21, 0d3F1745CDE4FAECD5;
	fma.rn.f64 	%fd25, %fd24, %fd21, 0d3F3C71C7258A578B;
	fma.rn.f64 	%fd26, %fd25, %fd21, 0d3F6249249242B910;
	fma.rn.f64 	%fd27, %fd26, %fd21, 0d3F89999999999DFB;
	sub.f64 	%fd28, %fd12, %fd20;
	add.f64 	%fd29, %fd28, %fd28;
	neg.f64 	%fd30, %fd20;
	fma.rn.f64 	%fd31, %fd30, %fd12, %fd29;
	mul.f64 	%fd32, %fd18, %fd31;
	fma.rn.f64 	%fd33, %fd21, %fd27, 0d3FB5555555555555;
	mov.f64 	%fd34, 0d3FB5555555555555;
	sub.f64 	%fd35, %fd34, %fd33;
	fma.rn.f64 	%fd36, %fd21, %fd27, %fd35;
	add.f64 	%fd37, %fd36, 0dBC46A4CB00B9E7B0;
	add.f64 	%fd38, %fd33, %fd37;
	sub.f64 	%fd39, %fd33, %fd38;
	add.f64 	%fd40, %fd37, %fd39;
	mul.rn.f64 	%fd41, %fd20, %fd20;
	neg.f64 	%fd42, %fd41;
	fma.rn.f64 	%fd43, %fd20, %fd20, %fd42;
	{
	.reg .b32 %temp; 
	mov.b64 	{%r22, %temp}, %fd32;
	}
	{
	.reg .b32 %temp; 
	mov.b64 	{%temp, %r23}, %fd32;
	}
	add.s32 	%r24, %r23, 1048576;
	mov.b64 	%fd44, {%r22, %r24};
	fma.rn.f64 	%fd45, %fd20, %fd44, %fd43;
	mul.rn.f64 	%fd46, %fd41, %fd20;
	neg.f64 	%fd47, %fd46;
	fma.rn.f64 	%fd48, %fd41, %fd20, %fd47;
	fma.rn.f64 	%fd49, %fd41, %fd32, %fd48;
	fma.rn.f64 	%fd50, %fd45, %fd20, %fd49;
	mul.rn.f64 	%fd51, %fd38, %fd46;
	neg.f64 	%fd52, %fd51;
	fma.rn.f64 	%fd53, %fd38, %fd46, %fd52;
	fma.rn.f64 	%fd54, %fd38, %fd50, %fd53;
	fma.rn.f64 	%fd55, %fd40, %fd46, %fd54;
	add.f64 	%fd56, %fd51, %fd55;
	sub.f64 	%fd57, %fd51, %fd56;
	add.f64 	%fd58, %fd55, %fd57;
	add.f64 	%fd59, %fd20, %fd56;
	sub.f64 	%fd60, %fd20, %fd59;
	add.f64 	%fd61, %fd56, %fd60;
	add.f64 	%fd62, %fd58, %fd61;
	add.f64 	%fd63, %fd32, %fd62;
	add.f64 	%fd64, %fd59, %fd63;
	sub.f64 	%fd65, %fd59, %fd64;
	add.f64 	%fd66, %fd63, %fd65;
	xor.b32  	%r25, %r48, -2147483648;
	mov.b32 	%r26, 1127219200;
	mov.b64 	%fd67, {%r25, %r26};
	mov.b32 	%r27, -2147483648;
	mov.b64 	%fd68, {%r27, %r26};
	sub.f64 	%fd69, %fd67, %fd68;
	fma.rn.f64 	%fd70, %fd69, 0d3FE62E42FEFA39EF, %fd64;
	fma.rn.f64 	%fd71, %fd69, 0dBFE62E42FEFA39EF, %fd70;
	sub.f64 	%fd72, %fd71, %fd64;
	sub.f64 	%fd73, %fd66, %fd72;
	fma.rn.f64 	%fd74, %fd69, 0d3C7ABC9E3B39803F, %fd73;
	add.f64 	%fd75, %fd70, %fd74;
	sub.f64 	%fd76, %fd70, %fd75;
	add.f64 	%fd77, %fd74, %fd76;
	mov.f64 	%fd78, 0d3FF8000000000000;
	{
	.reg .b32 %temp; 
	mov.b64 	{%temp, %r28}, %fd78;
	}
	{
	.reg .b32 %temp; 
	mov.b64 	{%r29, %temp}, %fd78;
	}
	shl.b32 	%r30, %r28, 1;
	setp.gt.u32 	%p3, %r30, -33554433;
	and.b32  	%r31, %r28, -15728641;
	selp.b32 	%r32, %r31, %r28, %p3;
	mov.b64 	%fd79, {%r29, %r32};
	mul.rn.f64 	%fd80, %fd75, %fd79;
	neg.f64 	%fd81, %fd80;
	fma.rn.f64 	%fd82, %fd75, %fd79, %fd81;
	fma.rn.f64 	%fd83, %fd77, %fd79, %fd82;
	add.f64 	%fd4, %fd80, %fd83;
	sub.f64 	%fd84, %fd80, %fd4;
	add.f64 	%fd5, %fd83, %fd84;
	fma.rn.f64 	%fd85, %fd4, 0d3FF71547652B82FE, 0d4338000000000000;
	{
	.reg .b32 %temp; 
	mov.b64 	{%r13, %temp}, %fd85;
	}
	mov.f64 	%fd86, 0dC338000000000000;
	add.rn.f64 	%fd87, %fd85, %fd86;
	fma.rn.f64 	%fd88, %fd87, 0dBFE62E42FEFA39EF, %fd4;
	fma.rn.f64 	%fd89, %fd87, 0dBC7ABC9E3B39803F, %fd88;
	fma.rn.f64 	%fd90, %fd89, 0d3E5ADE1569CE2BDF, 0d3E928AF3FCA213EA;
	fma.rn.f64 	%fd91, %fd90, %fd89, 0d3EC71DEE62401315;
	fma.rn.f64 	%fd92, %fd91, %fd89, 0d3EFA01997C89EB71;
	fma.rn.f64 	%fd93, %fd92, %fd89, 0d3F2A01A014761F65;
	fma.rn.f64 	%fd94, %fd93, %fd89, 0d3F56C16C1852B7AF;
	fma.rn.f64 	%fd95, %fd94, %fd89, 0d3F81111111122322;
	fma.rn.f64 	%fd96, %fd95, %fd89, 0d3FA55555555502A1;
	fma.rn.f64 	%fd97, %fd96, %fd89, 0d3FC5555555555511;
	fma.rn.f64 	%fd98, %fd97, %fd89, 0d3FE000000000000B;
	fma.rn.f64 	%fd99, %fd98, %fd89, 0d3FF0000000000000;
	fma.rn.f64 	%fd100, %fd99, %fd89, 0d3FF0000000000000;
	{
	.reg .b32 %temp; 
	mov.b64 	{%r14, %temp}, %fd100;
	}
	{
	.reg .b32 %temp; 
	mov.b64 	{%temp, %r15}, %fd100;
	}
	shl.b32 	%r33, %r13, 20;
	add.s32 	%r34, %r33, %r15;
	mov.b64 	%fd108, {%r14, %r34};
	{
	.reg .b32 %temp; 
	mov.b64 	{%temp, %r35}, %fd4;
	}
	mov.b32 	%f2, %r35;
	abs.f32 	%f1, %f2;
	setp.lt.f32 	%p4, %f1, 0f4086232B;
	@%p4 bra 	$L__BB6_7;
	setp.lt.f64 	%p5, %fd4, 0d0000000000000000;
	add.f64 	%fd101, %fd4, 0d7FF0000000000000;
	selp.f64 	%fd108, 0d0000000000000000, %fd101, %p5;
	setp.geu.f32 	%p6, %f1, 0f40874800;
	@%p6 bra 	$L__BB6_7;
	shr.u32 	%r36, %r13, 31;
	add.s32 	%r37, %r13, %r36;
	shr.s32 	%r38, %r37, 1;
	shl.b32 	%r39, %r38, 20;
	add.s32 	%r40, %r15, %r39;
	mov.b64 	%fd102, {%r14, %r40};
	sub.s32 	%r41, %r13, %r38;
	shl.b32 	%r42, %r41, 20;
	add.s32 	%r43, %r42, 1072693248;
	mov.b32 	%r44, 0;
	mov.b64 	%fd103, {%r44, %r43};
	mul.f64 	%fd108, %fd103, %fd102;
$L__BB6_7:
	abs.f64 	%fd104, %fd108;
	setp.eq.f64 	%p7, %fd104, 0d7FF0000000000000;
	fma.rn.f64 	%fd105, %fd108, %fd5, %fd108;
	selp.f64 	%fd106, %fd108, %fd105, %p7;
	st.param.f64 	[func_retval0], %fd106;
	ret;

}


// ===== COMPILED SASS (sm_100) =====

	.target	sm_100

	.elftype	@"ET_EXEC"


//--------------------- .note.nv.tkinfo           --------------------------
	.section	.note.nv.tkinfo,"",@"SHT_NOTE"
	.sectionflags	@"SHF_NOTE_NV_TKINFO"
	.tkinfo
        /*0018*/ 	.word	0x00000002
        /*0030*/ 	.string	""
        /*0030*/ 	.string	"ptxas"
        /*0030*/ 	.string	"Cuda compilation tools, release 13.0, V13.0.88"
        /*0030*/ 	.string	"Build cuda_13.0.r13.0/compiler.36424714_0"
        /*0030*/ 	.string	"-arch sm_100 -m 64 "



//--------------------- .note.nv.cuinfo           --------------------------
	.section	.note.nv.cuinfo,"",@"SHT_NOTE"
	.sectionflags	@"SHF_NOTE_NV_CUINFO"
        /*0018*/ 	.short	0x0002
        /*001a*/ 	.short	0x0064
        /*001c*/ 	.short	0x0082
	.zero		2


//--------------------- .nv.info                  --------------------------
	.section	.nv.info,"",@"SHT_CUDA_INFO"
	.align	4


	//----- nvinfo : EIATTR_REGCOUNT
	.align		4
        /*0000*/ 	.byte	0x04, 0x2f
        /*0002*/ 	.short	(.L_3 - .L_2)
	.align		4
.L_2:
        /*0004*/ 	.word	index@(_Z16set_isdevice_gpuiPiPb)
        /*0008*/ 	.word	0x00000008


	//----- nvinfo : EIATTR_FRAME_SIZE
	.align		4
.L_3:
        /*000c*/ 	.byte	0x04, 0x11
        /*000e*/ 	.short	(.L_5 - .L_4)
	.align		4
.L_4:
        /*0010*/ 	.word	index@(_Z16set_isdevice_gpuiPiPb)
        /*0014*/ 	.word	0x00000000


	//----- nvinfo : EIATTR_REGCOUNT
	.align		4
.L_5:
        /*0018*/ 	.byte	0x04, 0x2f
        /*001a*/ 	.short	(.L_7 - .L_6)
	.align		4
.L_6:
        /*001c*/ 	.word	index@(_Z25compute_accelerations_gpubiiPKdS0_S0_PdS1_S1_S1_S1_S1_S0_i)
        /*0020*/ 	.word	0x00000026


	//----- nvinfo : EIATTR_FRAME_SIZE
	.align		4
.L_7:
        /*0024*/ 	.byte	0x04, 0x11
        /*0026*/ 	.short	(.L_9 - .L_8)
	.align		4
.L_8:
        /*0028*/ 	.word	index@($_Z25compute_accelerations_gpubiiPKdS0_S0_PdS1_S1_S1_S1_S1_S0_i$__internal_trig_reduction_slowpathd)
        /*002c*/ 	.word	0x00000028


	//----- nvinfo : EIATTR_FRAME_SIZE
	.align		4
.L_9:
        /*0030*/ 	.byte	0x04, 0x11
        /*0032*/ 	.short	(.L_11 - .L_10)
	.align		4
.L_10:
        /*0034*/ 	.word	index@($_Z25compute_accelerations_gpubiiPKdS0_S0_PdS1_S1_S1_S1_S1_S0_i$__internal_accurate_pow)
        /*0038*/ 	.word	0x00000028


	//----- nvinfo : EIATTR_FRAME_SIZE
	.align		4
.L_11:
        /*003c*/ 	.byte	0x04, 0x11
        /*003e*/ 	.short	(.L_13 - .L_12)
	.align		4
.L_12:
        /*0040*/ 	.word	index@($__internal_0_$__cuda_sm20_div_rn_f64_full)
        /*0044*/ 	.word	0x00000028


	//----- nvinfo : EIATTR_FRAME_SIZE
	.align		4
.L_13:
        /*0048*/ 	.byte	0x04, 0x11
        /*004a*/ 	.short	(.L_15 - .L_14)
	.align		4
.L_14:
        /*004c*/ 	.word	index@(_Z25compute_accelerations_gpubiiPKdS0_S0_PdS1_S1_S1_S1_S1_S0_i)
        /*0050*/ 	.word	0x00000028


	//----- nvinfo : EIATTR_REGCOUNT
	.align		4
.L_15:
        /*0054*/ 	.byte	0x04, 0x2f
        /*0056*/ 	.short	(.L_17 - .L_16)
	.align		4
.L_16:
        /*0058*/ 	.word	index@(_Z21update_velocities_gpuiPdS_S_S_S_S_)
        /*005c*/ 	.word	0x0000000c


	//----- nvinfo : EIATTR_FRAME_SIZE
	.align		4
.L_17:
        /*0060*/ 	.byte	0x04, 0x11
        /*0062*/ 	.short	(.L_19 - .L_18)
	.align		4
.L_18:
        /*0064*/ 	.word	index@(_Z21update_velocities_gpuiPdS_S_S_S_S_)
        /*0068*/ 	.word	0x00000000


	//----- nvinfo : EIATTR_REGCOUNT
	.align		4
.L_19:
        /*006c*/ 	.byte	0x04, 0x2f
        /*006e*/ 	.short	(.L_21 - .L_20)
	.align		4
.L_20:
        /*0070*/ 	.word	index@(_Z11clear_a_gpuiPdS_S_)
        /*0074*/ 	.word	0x0000000a


	//----- nvinfo : EIATTR_FRAME_SIZE
	.align		4
.L_21:
        /*0078*/ 	.byte	0x04, 0x11
        /*007a*/ 	.short	(.L_23 - .L_22)
	.align		4
.L_22:
        /*007c*/ 	.word	index@(_Z11clear_a_gpuiPdS_S_)
        /*0080*/ 	.word	0x00000000


	//----- nvinfo : EIATTR_REGCOUNT
	.align		4
.L_23:
        /*0084*/ 	.byte	0x04, 0x2f
        /*0086*/ 	.short	(.L_25 - .L_24)
	.align		4
.L_24:
        /*0088*/ 	.word	index@(_Z20update_positions_gpuiPdS_S_PKdS1_S1_S1_S1_S1_)
        /*008c*/ 	.word	0x0000000e


	//----- nvinfo : EIATTR_FRAME_SIZE
	.align		4
.L_25:
        /*0090*/ 	.byte	0x04, 0x11
        /*0092*/ 	.short	(.L_27 - .L_26)
	.align		4
.L_26:
        /*0094*/ 	.word	index@(_Z20update_positions_gpuiPdS_S_PKdS1_S1_S1_S1_S1_)
        /*0098*/ 	.word	0x00000000


	//----- nvinfo : EIATTR_MIN_STACK_SIZE
	.align		4
.L_27:
        /*009c*/ 	.byte	0x04, 0x12
        /*009e*/ 	.short	(.L_29 - .L_28)
	.align		4
.L_28:
        /*00a0*/ 	.word	index@(_Z20update_positions_gpuiPdS_S_PKdS1_S1_S1_S1_S1_)
        /*00a4*/ 	.word	0x00000000


	//----- nvinfo : EIATTR_MIN_STACK_SIZE
	.align		4
.L_29:
        /*00a8*/ 	.byte	0x04, 0x12
        /*00aa*/ 	.short	(.L_31 - .L_30)
	.align		4
.L_30:
        /*00ac*/ 	.word	index@(_Z11clear_a_gpuiPdS_S_)
        /*00b0*/ 	.word	0x00000000


	//----- nvinfo : EIATTR_MIN_STACK_SIZE
	.align		4
.L_31:
        /*00b4*/ 	.byte	0x04, 0x12
        /*00b6*/ 	.short	(.L_33 - .L_32)
	.align		4
.L_32:
        /*00b8*/ 	.word	index@(_Z21update_velocities_gpuiPdS_S_S_S_S_)
        /*00bc*/ 	.word	0x00000000


	//----- nvinfo : EIATTR_MIN_STACK_SIZE
	.align		4
.L_33:
        /*00c0*/ 	.byte	0x04, 0x12
        /*00c2*/ 	.short	(.L_35 - .L_34)
	.align		4
.L_34:
        /*00c4*/ 	.word	index@(_Z25compute_accelerations_gpubiiPKdS0_S0_PdS1_S1_S1_S1_S1_S0_i)
        /*00c8*/ 	.word	0x00000028


	//----- nvinfo : EIATTR_MIN_STACK_SIZE
	.align		4
.L_35:
        /*00cc*/ 	.byte	0x04, 0x12
        /*00ce*/ 	.short	(.L_37 - .L_36)
	.align		4
.L_36:
        /*00d0*/ 	.word	index@(_Z16set_isdevice_gpuiPiPb)
        /*00d4*/ 	.word	0x00000000
.L_37:


//--------------------- .nv.compat                --------------------------
	.section	.nv.compat,"",@"SHT_CUDA_COMPAT_INFO"
	.align	4
        /*0000*/ 	.byte	0x02, 0x09, 0x00, 0x00, 0x02, 0x02, 0x01, 0x00, 0x02, 0x05, 0x05, 0x00, 0x03, 0x07, 0x01, 0x01
        /*0010*/ 	.byte	0x02, 0x03, 0x00, 0x00, 0x02, 0x06, 0x01, 0x00, 0x04, 0x0b, 0x08, 0x00, 0x01, 0x00, 0x00, 0x00
        /*0020*/ 	.byte	0x00, 0x00, 0x00, 0x00


//--------------------- .nv.info._Z20update_positions_gpuiPdS_S_PKdS1_S1_S1_S1_S1_ --------------------------
	.section	.nv.info._Z20update_positions_gpuiPdS_S_PKdS1_S1_S1_S1_S1_,"",@"SHT_CUDA_INFO"
	.sectionflags	@""
	.align	4


	//----- nvinfo : EIATTR_CUDA_API_VERSION
	.align		4
        /*0000*/ 	.byte	0x04, 0x37
        /*0002*/ 	.short	(.L_39 - .L_38)
.L_38:
        /*0004*/ 	.word	0x00000082


	//----- nvinfo : EIATTR_KPARAM_INFO
	.align		4
.L_39:
        /*0008*/ 	.byte	0x04, 0x17
        /*000a*/ 	.short	(.L_41 - .L_40)
.L_40:
        /*000c*/ 	.word	0x00000000
        /*0010*/ 	.short	0x0009
        /*0012*/ 	.short	0x0048
        /*0014*/ 	.byte	0x00, 0xf5, 0x21, 0x00


	//----- nvinfo : EIATTR_KPARAM_INFO
	.align		4
.L_41:
        /*0018*/ 	.byte	0x04, 0x17
        /*001a*/ 	.short	(.L_43 - .L_42)
.L_42:
        /*001c*/ 	.word	0x00000000
        /*0020*/ 	.short	0x0008
        /*0022*/ 	.short	0x0040
        /*0024*/ 	.byte	0x00, 0xf5, 0x21, 0x00


	//----- nvinfo : EIATTR_KPARAM_INFO
	.align		4
.L_43:
        /*0028*/ 	.byte	0x04, 0x17
        /*002a*/ 	.short	(.L_45 - .L_44)
.L_44:
        /*002c*/ 	.word	0x00000000
        /*0030*/ 	.short	0x0007
        /*0032*/ 	.short	0x0038
        /*0034*/ 	.byte	0x00, 0xf5, 0x21, 0x00


	//----- nvinfo : EIATTR_KPARAM_INFO
	.align		4
.L_45:
        /*0038*/ 	.byte	0x04, 0x17
        /*003a*/ 	.short	(.L_47 - .L_46)
.L_46:
        /*003c*/ 	.word	0x00000000
        /*0040*/ 	.short	0x0006
        /*0042*/ 	.short	0x0030
        /*0044*/ 	.byte	0x00, 0xf5, 0x21, 0x00


	//----- nvinfo : EIATTR_KPARAM_INFO
	.align		4
.L_47:
        /*0048*/ 	.byte	0x04, 0x17
        /*004a*/ 	.short	(.L_49 - .L_48)
.L_48:
        /*004c*/ 	.word	0x00000000
        /*0050*/ 	.short	0x0005
        /*0052*/ 	.short	0x0028
        /*0054*/ 	.byte	0x00, 0xf5, 0x21, 0x00


	//----- nvinfo : EIATTR_KPARAM_INFO
	.align		4
.L_49:
        /*0058*/ 	.byte	0x04, 0x17
        /*005a*/ 	.short	(.L_51 - .L_50)
.L_50:
        /*005c*/ 	.word	0x00000000
        /*0060*/ 	.short	0x0004
        /*0062*/ 	.short	0x0020
        /*0064*/ 	.byte	0x00, 0xf5, 0x21, 0x00


	//----- nvinfo : EIATTR_KPARAM_INFO
	.align		4
.L_51:
        /*0068*/ 	.byte	0x04, 0x17
        /*006a*/ 	.short	(.L_53 - .L_52)
.L_52:
        /*006c*/ 	.word	0x00000000
        /*0070*/ 	.short	0x0003
        /*0072*/ 	.short	0x0018
        /*0074*/ 	.byte	0x00, 0xf5, 0x21, 0x00


	//----- nvinfo : EIATTR_KPARAM_INFO
	.align		4
.L_53:
        /*0078*/ 	.byte	0x04, 0x17
        /*007a*/ 	.short	(.L_55 - .L_54)
.L_54:
        /*007c*/ 	.word	0x00000000
        /*0080*/ 	.short	0x0002
        /*0082*/ 	.short	0x0010
        /*0084*/ 	.byte	0x00, 0xf5, 0x21, 0x00


	//----- nvinfo : EIATTR_KPARAM_INFO
	.align		4
.L_55:
        /*0088*/ 	.byte	0x04, 0x17
        /*008a*/ 	.short	(.L_57 - .L_56)
.L_56:
        /*008c*/ 	.word	0x00000000
        /*0090*/ 	.short	0x0001
        /*0092*/ 	.short	0x0008
        /*0094*/ 	.byte	0x00, 0xf5, 0x21, 0x00


	//----- nvinfo : EIATTR_KPARAM_INFO
	.align		4
.L_57:
        /*0098*/ 	.byte	0x04, 0x17
        /*009a*/ 	.short	(.L_59 - .L_58)
.L_58:
        /*009c*/ 	.word	0x00000000
        /*00a0*/ 	.short	0x0000
        /*00a2*/ 	.short	0x0000
        /*00a4*/ 	.byte	0x00, 0xf0, 0x11, 0x00


	//----- nvinfo : EIATTR_SPARSE_MMA_MASK
	.align		4
.L_59:
        /*00a8*/ 	.byte	0x03, 0x50
        /*00aa*/ 	.short	0x0000


	//----- nvinfo : EIATTR_MAXREG_COUNT
	.align		4
        /*00ac*/ 	.byte	0x03, 0x1b
        /*00ae*/ 	.short	0x00ff


	//----- nvinfo : EIATTR_MERCURY_ISA_VERSION
	.align		4
        /*00b0*/ 	.byte	0x03, 0x5f
        /*00b2*/ 	.short	0x0101


	//----- nvinfo : EIATTR_VRC_CTA_INIT_COUNT
	.align		4
        /*00b4*/ 	.byte	0x02, 0x4a
	.zero		1
	.zero		1


	//----- nvinfo : EIATTR_EXIT_INSTR_OFFSETS
	.align		4
        /*00b8*/ 	.byte	0x04, 0x1c
        /*00ba*/ 	.short	(.L_61 - .L_60)


	//   ....[0]....
.L_60:
        /*00bc*/ 	.word	0x00000150


	//   ....[1]....
        /*00c0*/ 	.word	0x00000260


	//   ....[2]....
        /*00c4*/ 	.word	0x00000290


	//   ....[3]....
        /*00c8*/ 	.word	0x00000370


	//----- nvinfo : EIATTR_CRS_STACK_SIZE
	.align		4
.L_61:
        /*00cc*/ 	.byte	0x04, 0x1e
        /*00ce*/ 	.short	(.L_63 - .L_62)
.L_62:
        /*00d0*/ 	.word	0x00000000


	//----- nvinfo : EIATTR_CBANK_PARAM_SIZE
	.align		4
.L_63:
        /*00d4*/ 	.byte	0x03, 0x19
        /*00d6*/ 	.short	0x0050


	//----- nvinfo : EIATTR_PARAM_CBANK
	.align		4
        /*00d8*/ 	.byte	0x04, 0x0a
        /*00da*/ 	.short	(.L_65 - .L_64)
	.align		4
.L_64:
        /*00dc*/ 	.word	index@(.nv.constant0._Z20update_positions_gpuiPdS_S_PKdS1_S1_S1_S1_S1_)
        /*00e0*/ 	.short	0x0380
        /*00e2*/ 	.short	0x0050


	//----- nvinfo : EIATTR_SW_WAR
	.align		4
.L_65:
        /*00e4*/ 	.byte	0x04, 0x36
        /*00e6*/ 	.short	(.L_67 - .L_66)
.L_66:
        /*00e8*/ 	.word	0x00000008
.L_67:


//--------------------- .nv.info._Z11clear_a_gpuiPdS_S_ --------------------------
	.section	.nv.info._Z11clear_a_gpuiPdS_S_,"",@"SHT_CUDA_INFO"
	.sectionflags	@""
	.align	4


	//----- nvinfo : EIATTR_CUDA_API_VERSION
	.align		4
        /*0000*/ 	.byte	0x04, 0x37
        /*0002*/ 	.short	(.L_69 - .L_68)
.L_68:
        /*0004*/ 	.word	0x00000082


	//----- nvinfo : EIATTR_KPARAM_INFO
	.align		4
.L_69:
        /*0008*/ 	.byte	0x04, 0x17
        /*000a*/ 	.short	(.L_71 - .L_70)
.L_70:
        /*000c*/ 	.word	0x00000000
        /*0010*/ 	.short	0x0003
        /*0012*/ 	.short	0x0018
        /*0014*/ 	.byte	0x00, 0xf5, 0x21, 0x00


	//----- nvinfo : EIATTR_KPARAM_INFO
	.align		4
.L_71:
        /*0018*/ 	.byte	0x04, 0x17
        /*001a*/ 	.short	(.L_73 - .L_72)
.L_72:
        /*001c*/ 	.word	0x00000000
        /*0020*/ 	.short	0x0002
        /*0022*/ 	.short	0x0010
        /*0024*/ 	.byte	0x00, 0xf5, 0x21, 0x00


	//----- nvinfo : EIATTR_KPARAM_INFO
	.align		4
.L_73:
        /*0028*/ 	.byte	0x04, 0x17
        /*002a*/ 	.short	(.L_75 - .L_74)
.L_74:
        /*002c*/ 	.word	0x00000000
        /*0030*/ 	.short	0x0001
        /*0032*/ 	.short	0x0008
        /*0034*/ 	.byte	0x00, 0xf5, 0x21, 0x00


	//----- nvinfo : EIATTR_KPARAM_INFO
	.align		4
.L_75:
        /*0038*/ 	.byte	0x04, 0x17
        /*003a*/ 	.short	(.L_77 - .L_76)
.L_76:
        /*003c*/ 	.word	0x00000000
        /*0040*/ 	.short	0x0000
        /*0042*/ 	.short	0x0000
        /*0044*/ 	.byte	0x00, 0xf0, 0x11, 0x00


	//----- nvinfo : EIATTR_SPARSE_MMA_MASK
	.align		4
.L_77:
        /*0048*/ 	.byte	0x03, 0x50
        /*004a*/ 	.short	0x0000


	//----- nvinfo : EIATTR_MAXREG_COUNT
	.align		4
        /*004c*/ 	.byte	0x03, 0x1b
        /*004e*/ 	.short	0x00ff


	//----- nvinfo : EIATTR_MERCURY_ISA_VERSION
	.align		4
        /*0050*/ 	.byte	0x03, 0x5f
        /*0052*/ 	.short	0x0101


	//----- nvinfo : EIATTR_VRC_CTA_INIT_COUNT
	.align		4
        /*0054*/ 	.byte	0x02, 0x4a
	.zero		1
	.zero		1


	//----- nvinfo : EIATTR_EXIT_INSTR_OFFSETS
	.align		4
        /*0058*/ 	.byte	0x04, 0x1c
        /*005a*/ 	.short	(.L_79 - .L_78)


	//   ....[0]....
.L_78:
        /*005c*/ 	.word	0x000000b0


	//   ....[1]....
        /*0060*/ 	.word	0x00000120


	//   ....[2]....
        /*0064*/ 	.word	0x00000150


	//   ....[3]....
        /*0068*/ 	.word	0x000001a0


	//----- nvinfo : EIATTR_CBANK_PARAM_SIZE
	.align		4
.L_79:
        /*006c*/ 	.byte	0x03, 0x19
        /*006e*/ 	.short	0x0020


	//----- nvinfo : EIATTR_PARAM_CBANK
	.align		4
        /*0070*/ 	.byte	0x04, 0x0a
        /*0072*/ 	.short	(.L_81 - .L_80)
	.align		4
.L_80:
        /*0074*/ 	.word	index@(.nv.constant0._Z11clear_a_gpuiPdS_S_)
        /*0078*/ 	.short	0x0380
        /*007a*/ 	.short	0x0020


	//----- nvinfo : EIATTR_SW_WAR
	.align		4
.L_81:
        /*007c*/ 	.byte	0x04, 0x36
        /*007e*/ 	.short	(.L_83 - .L_82)
.L_82:
        /*0080*/ 	.word	0x00000008
.L_83:


//--------------------- .nv.info._Z21update_velocities_gpuiPdS_S_S_S_S_ --------------------------
	.section	.nv.info._Z21update_velocities_gpuiPdS_S_S_S_S_,"",@"SHT_CUDA_INFO"
	.sectionflags	@""
	.align	4


	//----- nvinfo : EIATTR_CUDA_API_VERSION
	.align		4
        /*0000*/ 	.byte	0x04, 0x37
        /*0002*/ 	.short	(.L_85 - .L_84)
.L_84:
        /*0004*/ 	.word	0x00000082


	//----- nvinfo : EIATTR_KPARAM_INFO
	.align		4
.L_85:
        /*0008*/ 	.byte	0x04, 0x17
        /*000a*/ 	.short	(.L_87 - .L_86)
.L_86:
        /*000c*/ 	.word	0x00000000
        /*0010*/ 	.short	0x0006
        /*0012*/ 	.short	0x0030
        /*0014*/ 	.byte	0x00, 0xf5, 0x21, 0x00


	//----- nvinfo : EIATTR_KPARAM_INFO
	.align		4
.L_87:
        /*0018*/ 	.byte	0x04, 0x17
        /*001a*/ 	.short	(.L_89 - .L_88)
.L_88:
        /*001c*/ 	.word	0x00000000
        /*0020*/ 	.short	0x0005
        /*0022*/ 	.short	0x0028
        /*0024*/ 	.byte	0x00, 0xf5, 0x21, 0x00


	//----- nvinfo : EIATTR_KPARAM_INFO
	.align		4
.L_89:
        /*0028*/ 	.byte	0x04, 0x17
        /*002a*/ 	.short	(.L_91 - .L_90)
.L_90:
        /*002c*/ 	.word	0x00000000
        /*0030*/ 	.short	0x0004
        /*0032*/ 	.short	0x0020
        /*0034*/ 	.byte	0x00, 0xf5, 0x21, 0x00


	//----- nvinfo : EIATTR_KPARAM_INFO
	.align		4
.L_91:
        /*0038*/ 	.byte	0x04, 0x17
        /*003a*/ 	.short	(.L_93 - .L_92)
.L_92:
        /*003c*/ 	.word	0x00000000
        /*0040*/ 	.short	0x0003
        /*0042*/ 	.short	0x0018
        /*0044*/ 	.byte	0x00, 0xf5, 0x21, 0x00


	//----- nvinfo : EIATTR_KPARAM_INFO
	.align		4
.L_93:
        /*0048*/ 	.byte	0x04, 0x17
        /*004a*/ 	.short	(.L_95 - .L_94)
.L_94:
        /*004c*/ 	.word	0x00000000
        /*0050*/ 	.short	0x0002
        /*0052*/ 	.short	0x0010
        /*0054*/ 	.byte	0x00, 0xf5, 0x21, 0x00


	//----- nvinfo : EIATTR_KPARAM_INFO
	.align		4
.L_95:
        /*0058*/ 	.byte	0x04, 0x17
        /*005a*/ 	.short	(.L_97 - .L_96)
.L_96:
        /*005c*/ 	.word	0x00000000
        /*0060*/ 	.short	0x0001
        /*0062*/ 	.short	0x0008
        /*0064*/ 	.byte	0x00, 0xf5, 0x21, 0x00


	//----- nvinfo : EIATTR_KPARAM_INFO
	.align		4
.L_97:
        /*0068*/ 	.byte	0x04, 0x17
        /*006a*/ 	.short	(.L_99 - .L_98)
.L_98:
        /*006c*/ 	.word	0x00000000
        /*0070*/ 	.short	0x0000
        /*0072*/ 	.short	0x0000
        /*0074*/ 	.byte	0x00, 0xf0, 0x11, 0x00


	//----- nvinfo : EIATTR_SPARSE_MMA_MASK
	.align		4
.L_99:
        /*0078*/ 	.byte	0x03, 0x50
        /*007a*/ 	.short	0x0000


	//----- nvinfo : EIATTR_MAXREG_COUNT
	.align		4
        /*007c*/ 	.byte	0x03, 0x1b
        /*007e*/ 	.short	0x00ff


	//----- nvinfo : EIATTR_MERCURY_ISA_VERSION
	.align		4
        /*0080*/ 	.byte	0x03, 0x5f
        /*0082*/ 	.short	0x0101


	//----- nvinfo : EIATTR_VRC_CTA_INIT_COUNT
	.align		4
        /*0084*/ 	.byte	0x02, 0x4a
	.zero		1
	.zero		1


	//----- nvinfo : EIATTR_EXIT_INSTR_OFFSETS
	.align		4
        /*0088*/ 	.byte	0x04, 0x1c
        /*008a*/ 	.short	(.L_101 - .L_100)


	//   ....[0]....
.L_100:
        /*008c*/ 	.word	0x00000120


	//   ....[1]....
        /*0090*/ 	.word	0x00000200


	//   ....[2]....
        /*0094*/ 	.word	0x00000230


	//   ....[3]....
        /*0098*/ 	.word	0x000002e0


	//----- nvinfo : EIATTR_CRS_STACK_SIZE
	.align		4
.L_101:
        /*009c*/ 	.byte	0x04, 0x1e
        /*009e*/ 	.short	(.L_103 - .L_102)
.L_102:
        /*00a0*/ 	.word	0x00000000


	//----- nvinfo : EIATTR_CBANK_PARAM_SIZE
	.align		4
.L_103:
        /*00a4*/ 	.byte	0x03, 0x19
        /*00a6*/ 	.short	0x0038


	//----- nvinfo : EIATTR_PARAM_CBANK
	.align		4
        /*00a8*/ 	.byte	0x04, 0x0a
        /*00aa*/ 	.short	(.L_105 - .L_104)
	.align		4
.L_104:
        /*00ac*/ 	.word	index@(.nv.constant0._Z21update_velocities_gpuiPdS_S_S_S_S_)
        /*00b0*/ 	.short	0x0380
        /*00b2*/ 	.short	0x0038


	//----- nvinfo : EIATTR_SW_WAR
	.align		4
.L_105:
        /*00b4*/ 	.byte	0x04, 0x36
        /*00b6*/ 	.short	(.L_107 - .L_106)
.L_106:
        /*00b8*/ 	.word	0x00000008
.L_107:


//--------------------- .nv.info._Z25compute_accelerations_gpubiiPKdS0_S0_PdS1_S1_S1_S1_S1_S0_i --------------------------
	.section	.nv.info._Z25compute_accelerations_gpubiiPKdS0_S0_PdS1_S1_S1_S1_S1_S0_i,"",@"SHT_CUDA_INFO"
	.sectionflags	@""
	.align	4


	//----- nvinfo : EIATTR_CUDA_API_VERSION
	.align		4
        /*0000*/ 	.byte	0x04, 0x37
        /*0002*/ 	.short	(.L_109 - .L_108)
.L_108:
        /*0004*/ 	.word	0x00000082


	//----- nvinfo : EIATTR_KPARAM_INFO
	.align		4
.L_109:
        /*0008*/ 	.byte	0x04, 0x17
        /*000a*/ 	.short	(.L_111 - .L_110)
.L_110:
        /*000c*/ 	.word	0x00000000
        /*0010*/ 	.short	0x000d
        /*0012*/ 	.short	0x0060
        /*0014*/ 	.byte	0x00, 0xf0, 0x11, 0x00


	//----- nvinfo : EIATTR_KPARAM_INFO
	.align		4
.L_111:
        /*0018*/ 	.byte	0x04, 0x17
        /*001a*/ 	.short	(.L_113 - .L_112)
.L_112:
        /*001c*/ 	.word	0x00000000
        /*0020*/ 	.short	0x000c
        /*0022*/ 	.short	0x0058
        /*0024*/ 	.byte	0x00, 0xf5, 0x21, 0x00


	//----- nvinfo : EIATTR_KPARAM_INFO
	.align		4
.L_113:
        /*0028*/ 	.byte	0x04, 0x17
        /*002a*/ 	.short	(.L_115 - .L_114)
.L_114:
        /*002c*/ 	.word	0x00000000
        /*0030*/ 	.short	0x000b
        /*0032*/ 	.short	0x0050
        /*0034*/ 	.byte	0x00, 0xf5, 0x21, 0x00


	//----- nvinfo : EIATTR_KPARAM_INFO
	.align		4
.L_115:
        /*0038*/ 	.byte	0x04, 0x17
        /*003a*/ 	.short	(.L_117 - .L_116)
.L_116:
        /*003c*/ 	.word	0x00000000
        /*0040*/ 	.short	0x000a
        /*0042*/ 	.short	0x0048
        /*0044*/ 	.byte	0x00, 0xf5, 0x21, 0x00


	//----- nvinfo : EIATTR_KPARAM_INFO
	.align		4
.L_117:
        /*0048*/ 	.byte	0x04, 0x17
        /*004a*/ 	.short	(.L_119 - .L_118)
.L_118:
        /*004c*/ 	.word	0x00000000
        /*0050*/ 	.short	0x0009
        /*0052*/ 	.short	0x0040
        /*0054*/ 	.byte	0x00, 0xf5, 0x21, 0x00


	//----- nvinfo : EIATTR_KPARAM_INFO
	.align		4
.L_119:
        /*0058*/ 	.byte	0x04, 0x17
        /*005a*/ 	.short	(.L_121 - .L_120)
.L_120:
        /*005c*/ 	.word	0x00000000
        /*0060*/ 	.short	0x0008
        /*0062*/ 	.short	0x0038
        /*0064*/ 	.byte	0x00, 0xf5, 0x21, 0x00


	//----- nvinfo : EIATTR_KPARAM_INFO
	.align		4
.L_121:
        /*0068*/ 	.byte	0x04, 0x17
        /*006a*/ 	.short	(.L_123 - .L_122)
.L_122:
        /*006c*/ 	.word	0x00000000
        /*0070*/ 	.short	0x0007
        /*0072*/ 	.short	0x0030
        /*0074*/ 	.byte	0x00, 0xf5, 0x21, 0x00


	//----- nvinfo : EIATTR_KPARAM_INFO
	.align		4
.L_123:
        /*0078*/ 	.byte	0x04, 0x17
        /*007a*/ 	.short	(.L_125 - .L_124)
.L_124:
        /*007c*/ 	.word	0x00000000
        /*0080*/ 	.short	0x0006
        /*0082*/ 	.short	0x0028
        /*0084*/ 	.byte	0x00, 0xf5, 0x21, 0x00


	//----- nvinfo : EIATTR_KPARAM_INFO
	.align		4
.L_125:
        /*0088*/ 	.byte	0x04, 0x17
        /*008a*/ 	.short	(.L_127 - .L_126)
.L_126:
        /*008c*/ 	.word	0x00000000
        /*0090*/ 	.short	0x0005
        /*0092*/ 	.short	0x0020
        /*0094*/ 	.byte	0x00, 0xf5, 0x21, 0x00


	//----- nvinfo : EIATTR_KPARAM_INFO
	.align		4
.L_127:
        /*0098*/ 	.byte	0x04, 0x17
        /*009a*/ 	.short	(.L_129 - .L_128)
.L_128:
        /*009c*/ 	.word	0x00000000
        /*00a0*/ 	.short	0x0004
        /*00a2*/ 	.short	0x0018
        /*00a4*/ 	.byte	0x00, 0xf5, 0x21, 0x00


	//----- nvinfo : EIATTR_KPARAM_INFO
	.align		4
.L_129:
        /*00a8*/ 	.byte	0x04, 0x17
        /*00aa*/ 	.short	(.L_131 - .L_130)
.L_130:
        /*00ac*/ 	.word	0x00000000
        /*00b0*/ 	.short	0x0003
        /*00b2*/ 	.short	0x0010
        /*00b4*/ 	.byte	0x00, 0xf5, 0x21, 0x00


	//----- nvinfo : EIATTR_KPARAM_INFO
	.align		4
.L_131:
        /*00b8*/ 	.byte	0x04, 0x17
        /*00ba*/ 	.short	(.L_133 - .L_132)
.L_132:
        /*00bc*/ 	.word	0x00000000
        /*00c0*/ 	.short	0x0002
        /*00c2*/ 	.short	0x0008
        /*00c4*/ 	.byte	0x00, 0xf0, 0x11, 0x00


	//----- nvinfo : EIATTR_KPARAM_INFO
	.align		4
.L_133:
        /*00c8*/ 	.byte	0x04, 0x17
        /*00ca*/ 	.short	(.L_135 - .L_134)
.L_134:
        /*00cc*/ 	.word	0x00000000
        /*00d0*/ 	.short	0x0001
        /*00d2*/ 	.short	0x0004
        /*00d4*/ 	.byte	0x00, 0xf0, 0x11, 0x00


	//----- nvinfo : EIATTR_KPARAM_INFO
	.align		4
.L_135:
        /*00d8*/ 	.byte	0x04, 0x17
        /*00da*/ 	.short	(.L_137 - .L_136)
.L_136:
        /*00dc*/ 	.word	0x00000000
        /*00e0*/ 	.short	0x0000
        /*00e2*/ 	.short	0x0000
        /*00e4*/ 	.byte	0x00, 0xf0, 0x05, 0x00


	//----- nvinfo : EIATTR_SPARSE_MMA_MASK
	.align		4
.L_137:
        /*00e8*/ 	.byte	0x03, 0x50
        /*00ea*/ 	.short	0x0000


	//----- nvinfo : EIATTR_MAXREG_COUNT
	.align		4
        /*00ec*/ 	.byte	0x03, 0x1b
        /*00ee*/ 	.short	0x00ff


	//----- nvinfo : EIATTR_MERCURY_ISA_VERSION
	.align		4
        /*00f0*/ 	.byte	0x03, 0x5f
        /*00f2*/ 	.short	0x0101


	//----- nvinfo : EIATTR_VRC_CTA_INIT_COUNT
	.align		4
        /*00f4*/ 	.byte	0x02, 0x4a
	.zero		1
	.zero		1


	//----- nvinfo : EIATTR_EXIT_INSTR_OFFSETS
	.align		4
        /*00f8*/ 	.byte	0x04, 0x1c
        /*00fa*/ 	.short	(.L_139 - .L_138)


	//   ....[0]....
.L_138:
        /*00fc*/ 	.word	0x00000230


	//   ....[1]....
        /*0100*/ 	.word	0x000010a0


	//----- nvinfo : EIATTR_CRS_STACK_SIZE
	.align		4
.L_139:
        /*0104*/ 	.byte	0x04, 0x1e
        /*0106*/ 	.short	(.L_141 - .L_140)
.L_140:
        /*0108*/ 	.word	0x00000000


	//----- nvinfo : EIATTR_CBANK_PARAM_SIZE
	.align		4
.L_141:
        /*010c*/ 	.byte	0x03, 0x19
        /*010e*/ 	.short	0x0064


	//----- nvinfo : EIATTR_PARAM_CBANK
	.align		4
        /*0110*/ 	.byte	0x04, 0x0a
        /*0112*/ 	.short	(.L_143 - .L_142)
	.align		4
.L_142:
        /*0114*/ 	.word	index@(.nv.constant0._Z25compute_accelerations_gpubiiPKdS0_S0_PdS1_S1_S1_S1_S1_S0_i)
        /*0118*/ 	.short	0x0380
        /*011a*/ 	.short	0x0064


	//----- nvinfo : EIATTR_SW_WAR
	.align		4
.L_143:
        /*011c*/ 	.byte	0x04, 0x36
        /*011e*/ 	.short	(.L_145 - .L_144)
.L_144:
        /*0120*/ 	.word	0x00000008
.L_145:


//--------------------- .nv.info._Z16set_isdevice_gpuiPiPb --------------------------
	.section	.nv.info._Z16set_isdevice_gpuiPiPb,"",@"SHT_CUDA_INFO"
	.sectionflags	@""
	.align	4


	//----- nvinfo : EIATTR_CUDA_API_VERSION
	.align		4
        /*0000*/ 	.byte	0x04, 0x37
        /*0002*/ 	.short	(.L_147 - .L_146)
.L_146:
        /*0004*/ 	.word	0x00000082


	//----- nvinfo : EIATTR_KPARAM_INFO
	.align		4
.L_147:
        /*0008*/ 	.byte	0x04, 0x17
        /*000a*/ 	.short	(.L_149 - .L_148)
.L_148:
        /*000c*/ 	.word	0x00000000
        /*0010*/ 	.short	0x0002
        /*0012*/ 	.short	0x0010
        /*0014*/ 	.byte	0x00, 0xf5, 0x21, 0x00


	//----- nvinfo : EIATTR_KPARAM_INFO
	.align		4
.L_149:
        /*0018*/ 	.byte	0x04, 0x17
        /*001a*/ 	.short	(.L_151 - .L_150)
.L_150:
        /*001c*/ 	.word	0x00000000
        /*0020*/ 	.short	0x0001
        /*0022*/ 	.short	0x0008
        /*0024*/ 	.byte	0x00, 0xf5, 0x21, 0x00


	//----- nvinfo : EIATTR_KPARAM_INFO
	.align		4
.L_151:
        /*0028*/ 	.byte	0x04, 0x17
        /*002a*/ 	.short	(.L_153 - .L_152)
.L_152:
        /*002c*/ 	.word	0x00000000
        /*0030*/ 	.short	0x0000
        /*0032*/ 	.short	0x0000
        /*0034*/ 	.byte	0x00, 0xf0, 0x11, 0x00


	//----- nvinfo : EIATTR_SPARSE_MMA_MASK
	.align		4
.L_153:
        /*0038*/ 	.byte	0x03, 0x50
        /*003a*/ 	.short	0x0000


	//----- nvinfo : EIATTR_MAXREG_COUNT
	.align		4
        /*003c*/ 	.byte	0x03, 0x1b
        /*003e*/ 	.short	0x00ff


	//----- nvinfo : EIATTR_MERCURY_ISA_VERSION
	.align		4
        /*0040*/ 	.byte	0x03, 0x5f
        /*0042*/ 	.short	0x0101


	//----- nvinfo : EIATTR_VRC_CTA_INIT_COUNT
	.align		4
        /*0044*/ 	.byte	0x02, 0x4a
	.zero		1
	.zero		1


	//----- nvinfo : EIATTR_EXIT_INSTR_OFFSETS
	.align		4
        /*0048*/ 	.byte	0x04, 0x1c
        /*004a*/ 	.short	(.L_155 - .L_154)


	//   ....[0]....
.L_154:
        /*004c*/ 	.word	0x00000070


	//   ....[1]....
        /*0050*/ 	.word	0x00000110


	//----- nvinfo : EIATTR_CBANK_PARAM_SIZE
	.align		4
.L_155:
        /*0054*/ 	.byte	0x03, 0x19
        /*0056*/ 	.short	0x0018


	//----- nvinfo : EIATTR_PARAM_CBANK
	.align		4
        /*0058*/ 	.byte	0x04, 0x0a
        /*005a*/ 	.short	(.L_157 - .L_156)
	.align		4
.L_156:
        /*005c*/ 	.word	index@(.nv.constant0._Z16set_isdevice_gpuiPiPb)
        /*0060*/ 	.short	0x0380
        /*0062*/ 	.short	0x0018


	//----- nvinfo : EIATTR_SW_WAR
	.align		4
.L_157:
        /*0064*/ 	.byte	0x04, 0x36
        /*0066*/ 	.short	(.L_159 - .L_158)
.L_158:
        /*0068*/ 	.word	0x00000008
.L_159:


//--------------------- .nv.callgraph             --------------------------
	.section	.nv.callgraph,"",@"SHT_CUDA_CALLGRAPH"
	.align	4
	.sectionentsize	8
	.align		4
        /*0000*/ 	.word	0x00000000
	.align		4
        /*0004*/ 	.word	0xffffffff
	.align		4
        /*0008*/ 	.word	0x00000000
	.align		4
        /*000c*/ 	.word	0xfffffffe
	.align		4
        /*0010*/ 	.word	0x00000000
	.align		4
        /*0014*/ 	.word	0xfffffffd
	.align		4
        /*0018*/ 	.word	0x00000000
	.align		4
        /*001c*/ 	.word	0xfffffffc


//--------------------- .nv.constant4             --------------------------
	.section	.nv.constant4,"a",@progbits
	.align	8
	.align		8
.nv.constant4:
        /*0000*/ 	.dword	__cudart_i2opi_d
	.align		8
        /*0008*/ 	.dword	__cudart_sin_cos_coeffs


//--------------------- .text._Z20update_positions_gpuiPdS_S_PKdS1_S1_S1_S1_S1_ --------------------------
	.section	.text._Z20update_positions_gpuiPdS_S_PKdS1_S1_S1_S1_S1_,"ax",@progbits
	.align	128
        .global         _Z20update_positions_gpuiPdS_S_PKdS1_S1_S1_S1_S1_
        .type           _Z20update_positions_gpuiPdS_S_PKdS1_S1_S1_S1_S1_,@function
        .size           _Z20update_positions_gpuiPdS_S_PKdS1_S1_S1_S1_S1_,(.L_x_40 - _Z20update_positions_gpuiPdS_S_PKdS1_S1_S1_S1_S1_)
        .other          _Z20update_positions_gpuiPdS_S_PKdS1_S1_S1_S1_S1_,@"STO_CUDA_ENTRY STV_DEFAULT"
_Z20update_positions_gpuiPdS_S_PKdS1_S1_S1_S1_S1_:
.text._Z20update_positions_gpuiPdS_S_PKdS1_S1_S1_S1_S1_:
[----:B------:R-:W-:Y:S01]  /*0000*/  LDC R1, c[0x0][0x37c] ;  /* 0x0000df00ff017b82 */ /* 0x000fe20000000800 */
[----:B------:R-:W0:Y:S07]  /*0010*/  S2R R0, SR_CTAID.X ;  /* 0x0000000000007919 */ /* 0x000e2e0000002500 */
[----:B------:R-:W1:Y:S01]  /*0020*/  LDC R11, c[0x0][0x380] ;  /* 0x0000e000ff0b7b82 */ /* 0x000e620000000800 */
[----:B------:R-:W0:Y:S01]  /*0030*/  LDCU UR4, c[0x0][0x360] ;  /* 0x00006c00ff0477ac */ /* 0x000e220008000800 */
[----:B------:R-:W0:Y:S02]  /*0040*/  S2R R3, SR_TID.X ;  /* 0x0000000000037919 */ /* 0x000e240000002100 */
[----:B0-----:R-:W-:Y:S01]  /*0050*/  IMAD R0, R0, UR4, R3 ;  /* 0x0000000400007c24 */ /* 0x001fe2000f8e0203 */
[----:B------:R-:W0:Y:S04]  /*0060*/  LDCU.64 UR4, c[0x0][0x358] ;  /* 0x00006b00ff0477ac */ /* 0x000e280008000a00 */
[----:B-1----:R-:W-:-:S13]  /*0070*/  ISETP.GE.AND P0, PT, R0, R11, PT ;  /* 0x0000000b0000720c */ /* 0x002fda0003f06270 */
[----:B0-----:R-:W-:Y:S05]  /*0080*/  @P0 BRA `(.L_x_0) ;  /* 0x0000000000340947 */ /* 0x001fea0003800000 */
[----:B------:R-:W0:Y:S08]  /*0090*/  LDC.64 R2, c[0x0][0x3a0] ;  /* 0x0000e800ff027b82 */ /* 0x000e300000000a00 */
[----:B------:R-:W1:Y:S08]  /*00a0*/  LDC.64 R4, c[0x0][0x3b8] ;  /* 0x0000ee00ff047b82 */ /* 0x000e700000000a00 */
[----:B------:R-:W2:Y:S01]  /*00b0*/  LDC.64 R8, c[0x0][0x388] ;  /* 0x0000e200ff087b82 */ /* 0x000ea20000000a00 */
[----:B0-----:R-:W-:-:S06]  /*00c0*/  IMAD.WIDE R2, R0, 0x8, R2 ;  /* 0x0000000800027825 */ /* 0x001fcc00078e0202 */
[----:B------:R-:W3:Y:S01]  /*00d0*/  LDG.E.64 R2, desc[UR4][R2.64] ;  /* 0x0000000402027981 */ /* 0x000ee2000c1e1b00 */
[----:B-1----:R-:W-:-:S06]  /*00e0*/  IMAD.WIDE R4, R0, 0x8, R4 ;  /* 0x0000000800047825 */ /* 0x002fcc00078e0204 */
[----:B------:R-:W3:Y:S01]  /*00f0*/  LDG.E.64 R4, desc[UR4][R4.64] ;  /* 0x0000000404047981 */ /* 0x000ee2000c1e1b00 */
[----:B--2---:R-:W-:-:S05]  /*0100*/  IMAD.WIDE R8, R0, 0x8, R8 ;  /* 0x0000000800087825 */ /* 0x004fca00078e0208 */
[----:B------:R-:W2:Y:S01]  /*0110*/  LDG.E.64 R10, desc[UR4][R8.64] ;  /* 0x00000004080a7981 */ /* 0x000ea2000c1e1b00 */
[----:B---3--:R-:W-:-:S08]  /*0120*/  DFMA R6, R4, 60, R2 ;  /* 0x404e00000406782b */ /* 0x008fd00000000002 */
[----:B--2---:R-:W-:-:S07]  /*0130*/  DFMA R6, R6, 60, R10 ;  /* 0x404e00000606782b */ /* 0x004fce000000000a */
[----:B------:R-:W-:Y:S01]  /*0140*/  STG.E.64 desc[UR4][R8.64], R6 ;  /* 0x0000000608007986 */ /* 0x000fe2000c101b04 */
[----:B------:R-:W-:Y:S05]  /*0150*/  EXIT ;  /* 0x000000000000794d */ /* 0x000fea0003800000 */
.L_x_0:
[----:B------:R-:W-:-:S04]  /*0160*/  SHF.L.U32 R7, R11, 0x1, RZ ;  /* 0x000000010b077819 */ /* 0x000fc800000006ff */
[----:B------:R-:W-:-:S13]  /*0170*/  ISETP.GE.AND P0, PT, R0, R7, PT ;  /* 0x000000070000720c */ /* 0x000fda0003f06270 */
[----:B------:R-:W-:Y:S05]  /*0180*/  @P0 BRA `(.L_x_1) ;  /* 0x0000000000380947 */ /* 0x000fea0003800000 */
[----:B------:R-:W0:Y:S01]  /*0190*/  LDC.64 R2, c[0x0][0x3a8] ;  /* 0x0000ea00ff027b82 */ /* 0x000e220000000a00 */
[----:B------:R-:W-:-:S07]  /*01a0*/  IADD3 R7, PT, PT, R0, -R11, RZ ;  /* 0x8000000b00077210 */ /* 0x000fce0007ffe0ff */
        /* <DEDUP_REMOVED lines=12> */
.L_x_1:
[----:B------:R-:W-:-:S04]  /*0270*/  LEA R3, R11, R11, 0x1 ;  /* 0x0000000b0b037211 */ /* 0x000fc800078e08ff */
[----:B------:R-:W-:-:S13]  /*0280*/  ISETP.GE.AND P0, PT, R0, R3, PT ;  /* 0x000000030000720c */ /* 0x000fda0003f06270 */
[----:B------:R-:W-:Y:S05]  /*0290*/  @P0 EXIT ;  /* 0x000000000000094d */ /* 0x000fea0003800000 */
        /* <DEDUP_REMOVED lines=14> */
.L_x_2:
[----:B------:R-:W-:-:S00]  /*0380*/  BRA `(.L_x_2) ;  /* 0xfffffffc00fc7947 */ /* 0x000fc0000383ffff */
[----:B------:R-:W-:-:S00]  /*0390*/  NOP ;  /* 0x0000000000007918 */ /* 0x000fc00000000000 */
        /* <DEDUP_REMOVED lines=14> */
.L_x_40:


//--------------------- .text._Z11clear_a_gpuiPdS_S_ --------------------------
	.section	.text._Z11clear_a_gpuiPdS_S_,"ax",@progbits
	.align	128
        .global         _Z11clear_a_gpuiPdS_S_
        .type           _Z11clear_a_gpuiPdS_S_,@function
        .size           _Z11clear_a_gpuiPdS_S_,(.L_x_41 - _Z11clear_a_gpuiPdS_S_)
        .other          _Z11clear_a_gpuiPdS_S_,@"STO_CUDA_ENTRY STV_DEFAULT"
_Z11clear_a_gpuiPdS_S_:
.text._Z11clear_a_gpuiPdS_S_:
[----:B------:R-:W-:Y:S01]  /*0000*/  LDC R1, c[0x0][0x37c] ;  /* 0x0000df00ff017b82 */ /* 0x000fe20000000800 */
[----:B------:R-:W0:Y:S01]  /*0010*/  S2R R5, SR_CTAID.X ;  /* 0x0000000000057919 */ /* 0x000e220000002500 */
[----:B------:R-:W0:Y:S01]  /*0020*/  LDCU UR4, c[0x0][0x360] ;  /* 0x00006c00ff0477ac */ /* 0x000e220008000800 */
[----:B------:R-:W0:Y:S01]  /*0030*/  S2R R0, SR_TID.X ;  /* 0x0000000000007919 */ /* 0x000e220000002100 */
[----:B------:R-:W1:Y:S01]  /*0040*/  LDCU UR8, c[0x0][0x380] ;  /* 0x00007000ff0877ac */ /* 0x000e620008000800 */
[----:B------:R-:W2:Y:S01]  /*0050*/  LDCU.64 UR6, c[0x0][0x358] ;  /* 0x00006b00ff0677ac */ /* 0x000ea20008000a00 */
[----:B0-----:R-:W-:-:S05]  /*0060*/  IMAD R5, R5, UR4, R0 ;  /* 0x0000000405057c24 */ /* 0x001fca000f8e0200 */
[----:B-1----:R-:W-:-:S13]  /*0070*/  ISETP.GE.AND P0, PT, R5, UR8, PT ;  /* 0x0000000805007c0c */ /* 0x002fda000bf06270 */
[----:B------:R-:W0:Y:S02]  /*0080*/  @!P0 LDC.64 R2, c[0x0][0x388] ;  /* 0x0000e200ff028b82 */ /* 0x000e240000000a00 */
[----:B0-----:R-:W-:-:S05]  /*0090*/  @!P0 IMAD.WIDE R2, R5, 0x8, R2 ;  /* 0x0000000805028825 */ /* 0x001fca00078e0202 */
[----:B--2---:R0:W-:Y:S01]  /*00a0*/  @!P0 STG.E.64 desc[UR6][R2.64], RZ ;  /* 0x000000ff02008986 */ /* 0x0041e2000c101b06 */
[----:B------:R-:W-:Y:S05]  /*00b0*/  @!P0 EXIT ;  /* 0x000000000000894d */ /* 0x000fea0003800000 */
[----:B------:R-:W-:-:S06]  /*00c0*/  USHF.L.U32 UR4, UR8, 0x1, URZ ;  /* 0x0000000108047899 */ /* 0x000fcc00080006ff */
[----:B------:R-:W-:-:S13]  /*00d0*/  ISETP.GE.AND P0, PT, R5, UR4, PT ;  /* 0x0000000405007c0c */ /* 0x000fda000bf06270 */
[----:B0-----:R-:W0:Y:S01]  /*00e0*/  @!P0 LDC.64 R2, c[0x0][0x390] ;  /* 0x0000e400ff028b82 */ /* 0x001e220000000a00 */
[----:B------:R-:W-:-:S05]  /*00f0*/  @!P0 IADD3 R7, PT, PT, R5, -UR8, RZ ;  /* 0x8000000805078c10 */ /* 0x000fca000fffe0ff */
[----:B0-----:R-:W-:-:S05]  /*0100*/  @!P0 IMAD.WIDE R2, R7, 0x8, R2 ;  /* 0x0000000807028825 */ /* 0x001fca00078e0202 */
[----:B------:R0:W-:Y:S01]  /*0110*/  @!P0 STG.E.64 desc[UR6][R2.64], RZ ;  /* 0x000000ff02008986 */ /* 0x0001e2000c101b06 */
[----:B------:R-:W-:Y:S05]  /*0120*/  @!P0 EXIT ;  /* 0x000000000000894d */ /* 0x000fea0003800000 */
[----:B------:R-:W-:-:S06]  /*0130*/  UIMAD UR5, UR8, 0x3, URZ ;  /* 0x00000003080578a4 */ /* 0x000fcc000f8e02ff */
[----:B------:R-:W-:-:S13]  /*0140*/  ISETP.GE.AND P0, PT, R5, UR5, PT ;  /* 0x0000000505007c0c */ /* 0x000fda000bf06270 */
[----:B------:R-:W-:Y:S05]  /*0150*/  @P0 EXIT ;  /* 0x000000000000094d */ /* 0x000fea0003800000 */
[----:B0-----:R-:W0:Y:S01]  /*0160*/  LDC.64 R2, c[0x0][0x398] ;  /* 0x0000e600ff027b82 */ /* 0x001e220000000a00 */
[----:B------:R-:W-:-:S05]  /*0170*/  IADD3 R5, PT, PT, R5, -UR4, RZ ;  /* 0x8000000405057c10 */ /* 0x000fca000fffe0ff */
[----:B0-----:R-:W-:-:S05]  /*0180*/  IMAD.WIDE R2, R5, 0x8, R2 ;  /* 0x0000000805027825 */ /* 0x001fca00078e0202 */
[----:B------:R-:W-:Y:S01]  /*0190*/  STG.E.64 desc[UR6][R2.64], RZ ;  /* 0x000000ff02007986 */ /* 0x000fe2000c101b06 */
[----:B------:R-:W-:Y:S05]  /*01a0*/  EXIT ;  /* 0x000000000000794d */ /* 0x000fea0003800000 */
.L_x_3:
        /* <DEDUP_REMOVED lines=13> */
.L_x_41:


//--------------------- .text._Z21update_velocities_gpuiPdS_S_S_S_S_ --------------------------
	.section	.text._Z21update_velocities_gpuiPdS_S_S_S_S_,"ax",@progbits
	.align	128
        .global         _Z21update_velocities_gpuiPdS_S_S_S_S_
        .type           _Z21update_velocities_gpuiPdS_S_S_S_S_,@function
        .size           _Z21update_velocities_gpuiPdS_S_S_S_S_,(.L_x_42 - _Z21update_velocities_gpuiPdS_S_S_S_S_)
        .other          _Z21update_velocities_gpuiPdS_S_S_S_S_,@"STO_CUDA_ENTRY STV_DEFAULT"
_Z21update_velocities_gpuiPdS_S_S_S_S_:
.text._Z21update_velocities_gpuiPdS_S_S_S_S_:
        /* <DEDUP_REMOVED lines=10> */
[----:B------:R-:W1:Y:S01]  /*00a0*/  LDC.64 R6, c[0x0][0x388] ;  /* 0x0000e200ff067b82 */ /* 0x000e620000000a00 */
[----:B0-----:R-:W-:-:S04]  /*00b0*/  IMAD.WIDE R2, R5, 0x8, R2 ;  /* 0x0000000805027825 */ /* 0x001fc800078e0202 */
[----:B-1----:R-:W-:Y:S02]  /*00c0*/  IMAD.WIDE R6, R5, 0x8, R6 ;  /* 0x0000000805067825 */ /* 0x002fe400078e0206 */
[----:B------:R-:W2:Y:S04]  /*00d0*/  LDG.E.64 R4, desc[UR4][R2.64] ;  /* 0x0000000402047981 */ /* 0x000ea8000c1e1b00 */
[----:B------:R-:W2:Y:S02]  /*00e0*/  LDG.E.64 R8, desc[UR4][R6.64] ;  /* 0x0000000406087981 */ /* 0x000ea4000c1e1b00 */
[----:B--2---:R-:W-:-:S07]  /*00f0*/  DFMA R4, R4, 60, R8 ;  /* 0x404e00000404782b */ /* 0x004fce0000000008 */
[----:B------:R-:W-:Y:S04]  /*0100*/  STG.E.64 desc[UR4][R6.64], R4 ;  /* 0x0000000406007986 */ /* 0x000fe8000c101b04 */
[----:B------:R-:W-:Y:S01]  /*0110*/  STG.E.64 desc[UR4][R2.64], RZ ;  /* 0x000000ff02007986 */ /* 0x000fe2000c101b04 */
[----:B------:R-:W-:Y:S05]  /*0120*/  EXIT ;  /* 0x000000000000794d */ /* 0x000fea0003800000 */
.L_x_4:
[----:B------:R-:W-:-:S04]  /*0130*/  SHF.L.U32 R0, R4, 0x1, RZ ;  /* 0x0000000104007819 */ /* 0x000fc800000006ff */
[----:B------:R-:W-:-:S13]  /*0140*/  ISETP.GE.AND P0, PT, R5, R0, PT ;  /* 0x000000000500720c */ /* 0x000fda0003f06270 */
[----:B------:R-:W-:Y:S05]  /*0150*/  @P0 BRA `(.L_x_5) ;  /* 0x00000000002c0947 */ /* 0x000fea0003800000 */
[----:B------:R-:W0:Y:S01]  /*0160*/  LDC.64 R2, c[0x0][0x3a8] ;  /* 0x0000ea00ff027b82 */ /* 0x000e220000000a00 */
[----:B------:R-:W-:-:S07]  /*0170*/  IADD3 R5, PT, PT, R5, -R4, RZ ;  /* 0x8000000405057210 */ /* 0x000fce0007ffe0ff */
        /* <DEDUP_REMOVED lines=9> */
.L_x_5:
[----:B------:R-:W-:-:S05]  /*0210*/  IMAD R2, R4, 0x3, RZ ;  /* 0x0000000304027824 */ /* 0x000fca00078e02ff */
[----:B------:R-:W-:-:S13]  /*0220*/  ISETP.GE.AND P0, PT, R5, R2, PT ;  /* 0x000000020500720c */ /* 0x000fda0003f06270 */
[----:B------:R-:W-:Y:S05]  /*0230*/  @P0 EXIT ;  /* 0x000000000000094d */ /* 0x000fea0003800000 */
        /* <DEDUP_REMOVED lines=11> */
.L_x_6:
        /* <DEDUP_REMOVED lines=9> */
.L_x_42:


//--------------------- .text._Z25compute_accelerations_gpubiiPKdS0_S0_PdS1_S1_S1_S1_S1_S0_i --------------------------
	.section	.text._Z25compute_accelerations_gpubiiPKdS0_S0_PdS1_S1_S1_S1_S1_S0_i,"ax",@progbits
	.align	128
        .global         _Z25compute_accelerations_gpubiiPKdS0_S0_PdS1_S1_S1_S1_S1_S0_i
        .type           _Z25compute_accelerations_gpubiiPKdS0_S0_PdS1_S1_S1_S1_S1_S0_i,@function
        .size           _Z25compute_accelerations_gpubiiPKdS0_S0_PdS1_S1_S1_S1_S1_S0_i,(.L_x_39 - _Z25compute_accelerations_gpubiiPKdS0_S0_PdS1_S1_S1_S1_S1_S0_i)
        .other          _Z25compute_accelerations_gpubiiPKdS0_S0_PdS1_S1_S1_S1_S1_S0_i,@"STO_CUDA_ENTRY STV_DEFAULT"
_Z25compute_accelerations_gpubiiPKdS0_S0_PdS1_S1_S1_S1_S1_S0_i:
.text._Z25compute_accelerations_gpubiiPKdS0_S0_PdS1_S1_S1_S1_S1_S0_i:
[----:B------:R-:W0:Y:S08]  /*0000*/  LDC R1, c[0x0][0x37c] ;  /* 0x0000df00ff017b82 */ /* 0x000e300000000800 */
[----:B------:R-:W1:Y:S01]  /*0010*/  LDC R6, c[0x0][0x388] ;  /* 0x0000e200ff067b82 */ /* 0x000e620000000800 */
[----:B------:R-:W2:Y:S01]  /*0020*/  S2R R11, SR_CTAID.X ;  /* 0x00000000000b7919 */ /* 0x000ea20000002500 */
[----:B------:R-:W2:Y:S01]  /*0030*/  LDCU UR4, c[0x0][0x360] ;  /* 0x00006c00ff0477ac */ /* 0x000ea20008000800 */
[----:B0-----:R-:W-:Y:S01]  /*0040*/  VIADD R1, R1, 0xffffffd8 ;  /* 0xffffffd801017836 */ /* 0x001fe20000000000 */
[----:B------:R-:W2:Y:S01]  /*0050*/  S2R R4, SR_TID.X ;  /* 0x0000000000047919 */ /* 0x000ea20000002100 */
[----:B-1----:R-:W-:-:S04]  /*0060*/  IABS R5, R6 ;  /* 0x0000000600057213 */ /* 0x002fc80000000000 */
[----:B------:R-:W0:Y:S01]  /*0070*/  I2F.RP R0, R5 ;  /* 0x0000000500007306 */ /* 0x000e220000209400 */
[----:B--2---:R-:W-:-:S07]  /*0080*/  IMAD R11, R11, UR4, R4 ;  /* 0x000000040b0b7c24 */ /* 0x004fce000f8e0204 */
[----:B0-----:R-:W0:Y:S02]  /*0090*/  MUFU.RCP R0, R0 ;  /* 0x0000000000007308 */ /* 0x001e240000001000 */
[----:B0-----:R-:W-:Y:S01]  /*00a0*/  VIADD R2, R0, 0xffffffe ;  /* 0x0ffffffe00027836 */ /* 0x001fe20000000000 */
[----:B------:R-:W-:-:S05]  /*00b0*/  IABS R0, R11 ;  /* 0x0000000b00007213 */ /* 0x000fca0000000000 */
[----:B------:R0:W1:Y:S02]  /*00c0*/  F2I.FTZ.U32.TRUNC.NTZ R3, R2 ;  /* 0x0000000200037305 */ /* 0x000064000021f000 */
[----:B0-----:R-:W-:Y:S02]  /*00d0*/  IMAD.MOV.U32 R2, RZ, RZ, RZ ;  /* 0x000000ffff027224 */ /* 0x001fe400078e00ff */
[----:B-1----:R-:W-:-:S04]  /*00e0*/  IMAD.MOV R8, RZ, RZ, -R3 ;  /* 0x000000ffff087224 */ /* 0x002fc800078e0a03 */
[----:B------:R-:W-:-:S04]  /*00f0*/  IMAD R7, R8, R5, RZ ;  /* 0x0000000508077224 */ /* 0x000fc800078e02ff */
[----:B------:R-:W-:-:S06]  /*0100*/  IMAD.HI.U32 R3, R3, R7, R2 ;  /* 0x0000000703037227 */ /* 0x000fcc00078e0002 */
[----:B------:R-:W-:-:S04]  /*0110*/  IMAD.HI.U32 R2, R3, R0, RZ ;  /* 0x0000000003027227 */ /* 0x000fc800078e00ff */
[----:B------:R-:W-:-:S04]  /*0120*/  IMAD.MOV R3, RZ, RZ, -R2 ;  /* 0x000000ffff037224 */ /* 0x000fc800078e0a02 */
[----:B------:R-:W-:-:S05]  /*0130*/  IMAD R0, R5, R3, R0 ;  /* 0x0000000305007224 */ /* 0x000fca00078e0200 */
[----:B------:R-:W-:-:S13]  /*0140*/  ISETP.GT.U32.AND P1, PT, R5, R0, PT ;  /* 0x000000000500720c */ /* 0x000fda0003f24070 */
[----:B------:R-:W-:Y:S02]  /*0150*/  @!P1 IMAD.IADD R0, R0, 0x1, -R5 ;  /* 0x0000000100009824 */ /* 0x000fe400078e0a05 */
[----:B------:R-:W-:Y:S01]  /*0160*/  @!P1 VIADD R2, R2, 0x1 ;  /* 0x0000000102029836 */ /* 0x000fe20000000000 */
[----:B------:R-:W-:Y:S02]  /*0170*/  ISETP.NE.AND P1, PT, R6, RZ, PT ;  /* 0x000000ff0600720c */ /* 0x000fe40003f25270 */
[----:B------:R-:W-:Y:S02]  /*0180*/  ISETP.GE.U32.AND P0, PT, R0, R5, PT ;  /* 0x000000050000720c */ /* 0x000fe40003f06070 */
[----:B------:R-:W-:-:S04]  /*0190*/  LOP3.LUT R0, R11, R6, RZ, 0x3c, !PT ;  /* 0x000000060b007212 */ /* 0x000fc800078e3cff */
[----:B------:R-:W-:-:S07]  /*01a0*/  ISETP.GE.AND P2, PT, R0, RZ, PT ;  /* 0x000000ff0000720c */ /* 0x000fce0003f46270 */
[----:B------:R-:W-:-:S06]  /*01b0*/  @P0 VIADD R2, R2, 0x1 ;  /* 0x0000000102020836 */ /* 0x000fcc0000000000 */
[----:B------:R-:W-:Y:S01]  /*01c0*/  @!P2 IMAD.MOV R2, RZ, RZ, -R2 ;  /* 0x000000ffff02a224 */ /* 0x000fe200078e0a02 */
[----:B------:R-:W-:-:S04]  /*01d0*/  @!P1 LOP3.LUT R2, RZ, R6, RZ, 0x33, !PT ;  /* 0x00000006ff029212 */ /* 0x000fc800078e33ff */
[----:B------:R-:W-:Y:S01]  /*01e0*/  ISETP.GE.AND P0, PT, R2, R6, PT ;  /* 0x000000060200720c */ /* 0x000fe20003f06270 */
[----:B------:R-:W-:-:S03]  /*01f0*/  IMAD.MOV R0, RZ, RZ, -R2 ;  /* 0x000000ffff007224 */ /* 0x000fc600078e0a02 */
[C---:B------:R-:W-:Y:S01]  /*0200*/  ISETP.LT.OR P0, PT, R6.reuse, RZ, P0 ;  /* 0x000000ff0600720c */ /* 0x040fe20000701670 */
[----:B------:R-:W-:-:S05]  /*0210*/  IMAD R11, R6, R0, R11 ;  /* 0x00000000060b7224 */ /* 0x000fca00078e020b */
[----:B------:R-:W-:-:S13]  /*0220*/  ISETP.EQ.OR P0, PT, R2, R11, P0 ;  /* 0x0000000b0200720c */ /* 0x000fda0000702670 */
[----:B------:R-:W-:Y:S05]  /*0230*/  @P0 EXIT ;  /* 0x000000000000094d */ /* 0x000fea0003800000 */
[----:B------:R-:W0:Y:S01]  /*0240*/  LDC.64 R8, c[0x0][0x3d8] ;  /* 0x0000f600ff087b82 */ /* 0x000e220000000a00 */
[----:B------:R-:W1:Y:S01]  /*0250*/  LDCU.64 UR6, c[0x0][0x358] ;  /* 0x00006b00ff0677ac */ /* 0x000e620008000a00 */
[----:B------:R-:W2:Y:S01]  /*0260*/  LDCU UR4, c[0x0][0x3e0] ;  /* 0x00007c00ff0477ac */ /* 0x000ea20008000800 */
[----:B0-----:R-:W-:-:S06]  /*0270*/  IMAD.WIDE R8, R11, 0x8, R8 ;  /* 0x000000080b087825 */ /* 0x001fcc00078e0208 */
[----:B-1----:R-:W3:Y:S01]  /*0280*/  LDG.E.64 R8, desc[UR6][R8.64] ;  /* 0x0000000608087981 */ /* 0x002ee2000c1e1b00 */
[----:B--2---:R-:W-:Y:S01]  /*0290*/  UIADD3 UR4, UPT, UPT, UR4, 0x2, URZ ;  /* 0x0000000204047890 */ /* 0x004fe2000fffe0ff */
[----:B------:R-:W-:Y:S05]  /*02a0*/  BSSY.RECONVERGENT B0, `(.L_x_7) ;  /* 0x000005c000007945 */ /* 0x000fea0003800200 */
[----:B------:R-:W-:-:S04]  /*02b0*/  ISETP.GE.AND P0, PT, R11, UR4, PT ;  /* 0x000000040b007c0c */ /* 0x000fc8000bf06270 */
[----:B------:R-:W-:Y:S01]  /*02c0*/  ISETP.LT.OR P0, PT, R11, 0x2, P0 ;  /* 0x000000020b00780c */ /* 0x000fe20000701670 */
[----:B---3--:R-:W-:Y:S02]  /*02d0*/  IMAD.MOV.U32 R14, RZ, RZ, R8 ;  /* 0x000000ffff0e7224 */ /* 0x008fe400078e0008 */
[----:B------:R-:W-:-:S10]  /*02e0*/  IMAD.MOV.U32 R15, RZ, RZ, R9 ;  /* 0x000000ffff0f7224 */ /* 0x000fd400078e0009 */
[----:B------:R-:W-:Y:S05]  /*02f0*/  @P0 BRA `(.L_x_8) ;  /* 0x0000000400580947 */ /* 0x000fea0003800000 */
[----:B------:R-:W0:Y:S01]  /*0300*/  LDCU.U8 UR4, c[0x0][0x380] ;  /* 0x00007000ff0477ac */ /* 0x000e220008000000 */
[----:B------:R-:W-:Y:S01]  /*0310*/  CS2R R14, SRZ ;  /* 0x00000000000e7805 */ /* 0x000fe2000001ff00 */
[----:B0-----:R-:W-:-:S04]  /*0320*/  UPRMT UR4, UR4, 0x8880, URZ ;  /* 0x0000888004047896 */ /* 0x001fc800080000ff */
[----:B------:R-:W-:-:S09]  /*0330*/  UISETP.NE.AND UP0, UPT, UR4, URZ, UPT ;  /* 0x000000ff0400728c */ /* 0x000fd2000bf05270 */
[----:B------:R-:W-:Y:S05]  /*0340*/  BRA.U UP0, `(.L_x_8) ;  /* 0x0000000500447547 */ /* 0x000fea000b800000 */
[----:B------:R-:W0:Y:S01]  /*0350*/  MUFU.RCP64H R7, 6000 ;  /* 0x40b7700000077908 */ /* 0x000e220000001800 */
[----:B------:R-:W-:Y:S01]  /*0360*/  IMAD.MOV.U32 R14, RZ, RZ, 0x0 ;  /* 0x00000000ff0e7424 */ /* 0x000fe200078e00ff */
[----:B------:R-:W1:Y:S01]  /*0370*/  LDCU UR4, c[0x0][0x384] ;  /* 0x00007080ff0477ac */ /* 0x000e620008000800 */
[----:B------:R-:W-:Y:S02]  /*0380*/  IMAD.MOV.U32 R15, RZ, RZ, 0x40b77000 ;  /* 0x40b77000ff0f7424 */ /* 0x000fe400078e00ff */
[----:B------:R-:W-:-:S06]  /*0390*/  IMAD.MOV.U32 R6, RZ, RZ, 0x1 ;  /* 0x00000001ff067424 */ /* 0x000fcc00078e00ff */
[----:B0-----:R-:W-:-:S08]  /*03a0*/  DFMA R4, R6, -R14, 1 ;  /* 0x3ff000000604742b */ /* 0x001fd0000000080e */
[----:B------:R-:W-:Y:S02]  /*03b0*/  DFMA R12, R4, R4, R4 ;  /* 0x00000004040c722b */ /* 0x000fe40000000004 */
[----:B-1----:R-:W0:Y:S06]  /*03c0*/  I2F.F64 R4, UR4 ;  /* 0x0000000400047d12 */ /* 0x002e2c0008201c00 */
[----:B------:R-:W-:-:S08]  /*03d0*/  DFMA R12, R6, R12, R6 ;  /* 0x0000000c060c722b */ /* 0x000fd00000000006 */
[----:B------:R-:W-:Y:S02]  /*03e0*/  DFMA R6, R12, -R14, 1 ;  /* 0x3ff000000c06742b */ /* 0x000fe4000000080e */
[----:B0-----:R-:W-:-:S06]  /*03f0*/  DMUL R22, R4, 60 ;  /* 0x404e000004167828 */ /* 0x001fcc0000000000 */
[----:B------:R-:W-:-:S04]  /*0400*/  DFMA R6, R12, R6, R12 ;  /* 0x000000060c06722b */ /* 0x000fc8000000000c */
[----:B------:R-:W-:-:S04]  /*0410*/  FSETP.GEU.AND P1, PT, |R23|, 6.5827683646048100446e-37, PT ;  /* 0x036000001700780b */ /* 0x000fc80003f2e200 */
[----:B------:R-:W-:-:S08]  /*0420*/  DMUL R4, R22, R6 ;  /* 0x0000000616047228 */ /* 0x000fd00000000000 */
[----:B------:R-:W-:-:S08]  /*0430*/  DFMA R12, R4, -6000, R22 ;  /* 0xc0b77000040c782b */ /* 0x000fd00000000016 */
[----:B------:R-:W-:-:S10]  /*0440*/  DFMA R4, R6, R12, R4 ;  /* 0x0000000c0604722b */ /* 0x000fd40000000004 */
[----:B------:R-:W-:-:S05]  /*0450*/  FFMA R0, RZ, 5.732421875, R5 ;  /* 0x40b77000ff007823 */ /* 0x000fca0000000005 */
[----:B------:R-:W-:-:S13]  /*0460*/  FSETP.GT.AND P0, PT, |R0|, 1.469367938527859385e-39, PT ;  /* 0x001000000000780b */ /* 0x000fda0003f04200 */
[----:B------:R-:W-:Y:S05]  /*0470*/  @P0 BRA P1, `(.L_x_9) ;  /* 0x0000000000180947 */ /* 0x000fea0000800000 */
[----:B------:R-:W-:Y:S01]  /*0480*/  IMAD.MOV.U32 R20, RZ, RZ, RZ ;  /* 0x000000ffff147224 */ /* 0x000fe200078e00ff */
[----:B------:R-:W-:Y:S01]  /*0490*/  MOV R0, 0x4c0 ;  /* 0x000004c000007802 */ /* 0x000fe20000000f00 */
[----:B------:R-:W-:-:S07]  /*04a0*/  IMAD.MOV.U32 R21, RZ, RZ, 0x40b77000 ;  /* 0x40b77000ff157424 */ /* 0x000fce00078e00ff */
[----:B------:R-:W-:Y:S05]  /*04b0*/  CALL.REL.NOINC `($__internal_0_$__cuda_sm20_div_rn_f64_full) ;  /* 0x0000000800fc7944 */ /* 0x000fea0003c00000 */
[----:B------:R-:W-:Y:S02]  /*04c0*/  IMAD.MOV.U32 R4, RZ, RZ, R26 ;  /* 0x000000ffff047224 */ /* 0x000fe400078e001a */
[----:B------:R-:W-:-:S07]  /*04d0*/  IMAD.MOV.U32 R5, RZ, RZ, R27 ;  /* 0x000000ffff057224 */ /* 0x000fce00078e001b */
.L_x_9:
[----:B------:R-:W-:Y:S01]  /*04e0*/  DSETP.NEU.AND P0, PT, |R4|, +INF , PT ;  /* 0x7ff000000400742a */ /* 0x000fe20003f0d200 */
[----:B------:R-:W-:-:S13]  /*04f0*/  BSSY.RECONVERGENT B1, `(.L_x_10) ;  /* 0x0000017000017945 */ /* 0x000fda0003800200 */
[----:B------:R-:W-:Y:S01]  /*0500*/  @!P0 DMUL R20, RZ, R4 ;  /* 0x00000004ff148228 */ /* 0x000fe20000000000 */
[----:B------:R-:W-:Y:S01]  /*0510*/  @!P0 IMAD.MOV.U32 R0, RZ, RZ, RZ ;  /* 0x000000ffff008224 */ /* 0x000fe200078e00ff */
[----:B------:R-:W-:Y:S09]  /*0520*/  @!P0 BRA `(.L_x_11) ;  /* 0x00000000004c8947 */ /* 0x000ff20003800000 */
[----:B------:R-:W-:Y:S01]  /*0530*/  UMOV UR4, 0x6dc9c883 ;  /* 0x6dc9c88300047882 */ /* 0x000fe20000000000 */
[----:B------:R-:W-:Y:S01]  /*0540*/  UMOV UR5, 0x3fe45f30 ;  /* 0x3fe45f3000057882 */ /* 0x000fe20000000000 */
[C---:B------:R-:W-:Y:S02]  /*0550*/  DSETP.GE.AND P0, PT, |R4|.reuse, 2.14748364800000000000e+09, PT ;  /* 0x41e000000400742a */ /* 0x040fe40003f06200 */
[----:B------:R-:W-:Y:S01]  /*0560*/  DMUL R6, R4, UR4 ;  /* 0x0000000404067c28 */ /* 0x000fe20008000000 */
[----:B------:R-:W-:Y:S01]  /*0570*/  UMOV UR4, 0x54442d18 ;  /* 0x54442d1800047882 */ /* 0x000fe20000000000 */
[----:B------:R-:W-:-:S04]  /*0580*/  UMOV UR5, 0x3ff921fb ;  /* 0x3ff921fb00057882 */ /* 0x000fc80000000000 */
[----:B------:R-:W0:Y:S08]  /*0590*/  F2I.F64 R0, R6 ;  /* 0x0000000600007311 */ /* 0x000e300000301100 */
[----:B0-----:R-:W0:Y:S02]  /*05a0*/  I2F.F64 R20, R0 ;  /* 0x0000000000147312 */ /* 0x001e240000201c00 */
[----:B0-----:R-:W-:Y:S01]  /*05b0*/  DFMA R12, R20, -UR4, R4 ;  /* 0x80000004140c7c2b */ /* 0x001fe20008000004 */
[----:B------:R-:W-:Y:S01]  /*05c0*/  UMOV UR4, 0x33145c00 ;  /* 0x33145c0000047882 */ /* 0x000fe20000000000 */
[----:B------:R-:W-:-:S06]  /*05d0*/  UMOV UR5, 0x3c91a626 ;  /* 0x3c91a62600057882 */ /* 0x000fcc0000000000 */
[----:B------:R-:W-:Y:S01]  /*05e0*/  DFMA R12, R20, -UR4, R12 ;  /* 0x80000004140c7c2b */ /* 0x000fe2000800000c */
[----:B------:R-:W-:Y:S01]  /*05f0*/  UMOV UR4, 0x252049c0 ;  /* 0x252049c000047882 */ /* 0x000fe20000000000 */
[----:B------:R-:W-:-:S06]  /*0600*/  UMOV UR5, 0x397b839a ;  /* 0x397b839a00057882 */ /* 0x000fcc0000000000 */
[----:B------:R-:W-:Y:S01]  /*0610*/  DFMA R20, R20, -UR4, R12 ;  /* 0x8000000414147c2b */ /* 0x000fe2000800000c */
[----:B------:R-:W-:Y:S10]  /*0620*/  @!P0 BRA `(.L_x_11) ;  /* 0x00000000000c8947 */ /* 0x000ff40003800000 */
[----:B------:R-:W-:Y:S01]  /*0630*/  IMAD.MOV.U32 R14, RZ, RZ, R5 ;  /* 0x000000ffff0e7224 */ /* 0x000fe200078e0005 */
[----:B------:R-:W-:-:S07]  /*0640*/  MOV R16, 0x660 ;  /* 0x0000066000107802 */ /* 0x000fce0000000f00 */
[----:B------:R-:W-:Y:S05]  /*0650*/  CALL.REL.NOINC `($_Z25compute_accelerations_gpubiiPKdS0_S0_PdS1_S1_S1_S1_S1_S0_i$__internal_trig_reduction_slowpathd) ;  /* 0x0000001800a47944 */ /* 0x000fea0003c00000 */
.L_x_11:
[----:B------:R-:W-:Y:S05]  /*0660*/  BSYNC.RECONVERGENT B1 ;  /* 0x0000000000017941 */ /* 0x000fea0003800200 */
.L_x_10:
[----:B------:R-:W0:Y:S01]  /*0670*/  LDCU.64 UR4, c[0x4][0x8] ;  /* 0x01000100ff0477ac */ /* 0x000e220008000a00 */
[----:B------:R-:W-:-:S05]  /*0680*/  IMAD.SHL.U32 R3, R0, 0x40, RZ ;  /* 0x0000004000037824 */ /* 0x000fca00078e00ff */
[----:B------:R-:W-:-:S04]  /*0690*/  LOP3.LUT R3, R3, 0x40, RZ, 0xc0, !PT ;  /* 0x0000004003037812 */ /* 0x000fc800078ec0ff */
[----:B0-----:R-:W-:-:S05]  /*06a0*/  IADD3 R24, P0, PT, R3, UR4, RZ ;  /* 0x0000000403187c10 */ /* 0x001fca000ff1e0ff */
[----:B------:R-:W-:-:S05]  /*06b0*/  IMAD.X R25, RZ, RZ, UR5, P0 ;  /* 0x00000005ff197e24 */ /* 0x000fca00080e06ff */
[----:B------:R-:W2:Y:S04]  /*06c0*/  LDG.E.128.CONSTANT R16, desc[UR6][R24.64] ;  /* 0x0000000618107981 */ /* 0x000ea8000c1e9d00 */
[----:B------:R-:W3:Y:S04]  /*06d0*/  LDG.E.128.CONSTANT R12, desc[UR6][R24.64+0x10] ;  /* 0x00001006180c7981 */ /* 0x000ee8000c1e9d00 */
[----:B------:R-:W4:Y:S01]  /*06e0*/  LDG.E.128.CONSTANT R4, desc[UR6][R24.64+0x20] ;  /* 0x0000200618047981 */ /* 0x000f22000c1e9d00 */
[----:B------:R-:W-:Y:S01]  /*06f0*/  LOP3.LUT R3, R0, 0x1, RZ, 0xc0, !PT ;  /* 0x0000000100037812 */ /* 0x000fe200078ec0ff */
[----:B------:R-:W-:Y:S01]  /*0700*/  IMAD.MOV.U32 R26, RZ, RZ, 0x20fd8164 ;  /* 0x20fd8164ff1a7424 */ /* 0x000fe200078e00ff */
[----:B------:R-:W-:-:S02]  /*0710*/  DMUL R22, R20, R20 ;  /* 0x0000001414167228 */ /* 0x000fc40000000000 */
[----:B------:R-:W-:Y:S01]  /*0720*/  ISETP.NE.U32.AND P0, PT, R3, 0x1, PT ;  /* 0x000000010300780c */ /* 0x000fe20003f05070 */
[----:B------:R-:W-:-:S03]  /*0730*/  IMAD.MOV.U32 R3, RZ, RZ, 0x3da8ff83 ;  /* 0x3da8ff83ff037424 */ /* 0x000fc600078e00ff */
[----:B------:R-:W-:Y:S02]  /*0740*/  FSEL R26, R26, -8.06006814911005101289e+34, !P0 ;  /* 0xf9785eba1a1a7808 */ /* 0x000fe40004000000 */
[----:B------:R-:W-:-:S06]  /*0750*/  FSEL R27, -R3, 0.11223486810922622681, !P0 ;  /* 0x3de5db65031b7808 */ /* 0x000fcc0004000100 */
[----:B--2---:R-:W-:-:S08]  /*0760*/  DFMA R16, R22, R26, R16 ;  /* 0x0000001a1610722b */ /* 0x004fd00000000010 */
[----:B------:R-:W-:-:S08]  /*0770*/  DFMA R16, R22, R16, R18 ;  /* 0x000000101610722b */ /* 0x000fd00000000012 */
[----:B---3--:R-:W-:-:S08]  /*0780*/  DFMA R12, R22, R16, R12 ;  /* 0x00000010160c722b */ /* 0x008fd0000000000c */
[----:B------:R-:W-:Y:S02]  /*0790*/  DFMA R12, R22, R12, R14 ;  /* 0x0000000c160c722b */ /* 0x000fe4000000000e */
[----:B------:R-:W-:-:S06]  /*07a0*/  DMUL R14, R8, 0.5 ;  /* 0x3fe00000080e7828 */ /* 0x000fcc0000000000 */
[----:B----4-:R-:W-:-:S08]  /*07b0*/  DFMA R4, R22, R12, R4 ;  /* 0x0000000c1604722b */ /* 0x010fd00000000004 */
[----:B------:R-:W-:-:S08]  /*07c0*/  DFMA R4, R22, R4, R6 ;  /* 0x000000041604722b */ /* 0x000fd00000000006 */
[----:B------:R-:W-:Y:S02]  /*07d0*/  DFMA R20, R4, R20, R20 ;  /* 0x000000140414722b */ /* 0x000fe40000000014 */
[----:B------:R-:W-:-:S10]  /*07e0*/  DFMA R4, R22, R4, 1 ;  /* 0x3ff000001604742b */ /* 0x000fd40000000004 */
[----:B------:R-:W-:Y:S02]  /*07f0*/  FSEL R6, R4, R20, !P0 ;  /* 0x0000001404067208 */ /* 0x000fe40004000000 */
[----:B------:R-:W-:Y:S02]  /*0800*/  FSEL R7, R5, R21, !P0 ;  /* 0x0000001505077208 */ /* 0x000fe40004000000 */
[----:B------:R-:W-:-:S04]  /*0810*/  LOP3.LUT P0, RZ, R0, 0x2, RZ, 0xc0, !PT ;  /* 0x0000000200ff7812 */ /* 0x000fc8000780c0ff */
[----:B------:R-:W-:-:S10]  /*0820*/  DADD R4, RZ, -R6 ;  /* 0x00000000ff047229 */ /* 0x000fd40000000806 */
[----:B------:R-:W-:Y:S02]  /*0830*/  FSEL R4, R6, R4, !P0 ;  /* 0x0000000406047208 */ /* 0x000fe40004000000 */
[----:B------:R-:W-:-:S06]  /*0840*/  FSEL R5, R7, R5, !P0 ;  /* 0x0000000507057208 */ /* 0x000fcc0004000000 */
[----:B------:R-:W-:-:S11]  /*0850*/  DFMA R14, R14, |R4|, R8 ;  /* 0x400000040e0e722b */ /* 0x000fd60000000008 */
.L_x_8:
[----:B------:R-:W-:Y:S05]  /*0860*/  BSYNC.RECONVERGENT B0 ;  /* 0x0000000000007941 */ /* 0x000fea0003800200 */
.L_x_7:
[----:B------:R-:W0:Y:S08]  /*0870*/  LDC.64 R18, c[0x0][0x398] ;  /* 0x0000e600ff127b82 */ /* 0x000e300000000a00 */
[----:B------:R-:W1:Y:S08]  /*0880*/  LDC.64 R12, c[0x0][0x390] ;  /* 0x0000e400ff0c7b82 */ /* 0x000e700000000a00 */
[----:B------:R-:W2:Y:S01]  /*0890*/  LDC.64 R22, c[0x0][0x3a0] ;  /* 0x0000e800ff167b82 */ /* 0x000ea20000000a00 */
[----:B0-----:R-:W-:-:S04]  /*08a0*/  IMAD.WIDE R16, R11, 0x8, R18 ;  /* 0x000000080b107825 */ /* 0x001fc800078e0212 */
[C---:B------:R-:W-:Y:S01]  /*08b0*/  IMAD.WIDE R18, R2.reuse, 0x8, R18 ;  /* 0x0000000802127825 */ /* 0x040fe200078e0212 */
[----:B------:R-:W3:Y:S03]  /*08c0*/  LDG.E.64 R8, desc[UR6][R16.64] ;  /* 0x0000000610087981 */ /* 0x000ee6000c1e1b00 */
[C-C-:B-1----:R-:W-:Y:S02]  /*08d0*/  IMAD.WIDE R6, R11.reuse, 0x8, R12.reuse ;  /* 0x000000080b067825 */ /* 0x142fe400078e020c */
[----:B------:R-:W3:Y:S02]  /*08e0*/  LDG.E.64 R18, desc[UR6][R18.64] ;  /* 0x0000000612127981 */ /* 0x000ee4000c1e1b00 */
[----:B------:R-:W-:Y:S02]  /*08f0*/  IMAD.WIDE R12, R2, 0x8, R12 ;  /* 0x00000008020c7825 */ /* 0x000fe400078e020c */
[----:B------:R-:W4:Y:S02]  /*0900*/  LDG.E.64 R4, desc[UR6][R6.64] ;  /* 0x0000000606047981 */ /* 0x000f24000c1e1b00 */
[----:B--2---:R-:W-:-:S02]  /*0910*/  IMAD.WIDE R20, R11, 0x8, R22 ;  /* 0x000000080b147825 */ /* 0x004fc400078e0216 */
[----:B------:R-:W4:Y:S02]  /*0920*/  LDG.E.64 R12, desc[UR6][R12.64] ;  /* 0x000000060c0c7981 */ /* 0x000f24000c1e1b00 */
[----:B------:R-:W-:Y:S02]  /*0930*/  IMAD.WIDE R22, R2, 0x8, R22 ;  /* 0x0000000802167825 */ /* 0x000fe400078e0216 */
[----:B------:R-:W2:Y:S04]  /*0940*/  LDG.E.64 R10, desc[UR6][R20.64] ;  /* 0x00000006140a7981 */ /* 0x000ea8000c1e1b00 */
[----:B------:R-:W2:Y:S01]  /*0950*/  LDG.E.64 R22, desc[UR6][R22.64] ;  /* 0x0000000616167981 */ /* 0x000ea2000c1e1b00 */
[----:B------:R-:W-:Y:S01]  /*0960*/  UMOV UR4, 0xa0b5ed8d ;  /* 0xa0b5ed8d00047882 */ /* 0x000fe20000000000 */
[----:B------:R-:W-:Y:S01]  /*0970*/  UMOV UR5, 0x3eb0c6f7 ;  /* 0x3eb0c6f700057882 */ /* 0x000fe20000000000 */
[----:B------:R-:W-:Y:S01]  /*0980*/  BSSY.RECONVERGENT B0, `(.L_x_12) ;  /* 0x0000011000007945 */ /* 0x000fe20003800200 */
[----:B---3--:R-:W-:-:S02]  /*0990*/  DADD R8, R8, -R18 ;  /* 0x0000000008087229 */ /* 0x008fc40000000812 */
[----:B----4-:R-:W-:-:S06]  /*09a0*/  DADD R4, R4, -R12 ;  /* 0x0000000004047229 */ /* 0x010fcc000000080c */
[----:B------:R-:W-:Y:S02]  /*09b0*/  DMUL R16, R8, R8 ;  /* 0x0000000808107228 */ /* 0x000fe40000000000 */
[----:B--2---:R-:W-:-:S06]  /*09c0*/  DADD R10, R10, -R22 ;  /* 0x000000000a0a7229 */ /* 0x004fcc0000000816 */
[----:B------:R-:W-:-:S08]  /*09d0*/  DFMA R16, R4, R4, R16 ;  /* 0x000000040410722b */ /* 0x000fd00000000010 */
[----:B------:R-:W-:-:S08]  /*09e0*/  DFMA R6, R10, R10, R16 ;  /* 0x0000000a0a06722b */ /* 0x000fd00000000010 */
[----:B------:R-:W-:-:S08]  /*09f0*/  DADD R6, R6, UR4 ;  /* 0x0000000406067e29 */ /* 0x000fd00008000000 */
[----:B------:R-:W-:-:S14]  /*0a00*/  DSETP.NEU.AND P0, PT, R6, RZ, PT ;  /* 0x000000ff0600722a */ /* 0x000fdc0003f0d000 */
[----:B------:R-:W-:Y:S01]  /*0a10*/  @!P0 CS2R R12, SRZ ;  /* 0x00000000000c8805 */ /* 0x000fe2000001ff00 */
[----:B------:R-:W-:Y:S06]  /*0a20*/  @!P0 BRA `(.L_x_13) ;  /* 0x0000000000188947 */ /* 0x000fec0003800000 */
[----:B------:R-:W-:Y:S01]  /*0a30*/  DADD R12, -RZ, |R6| ;  /* 0x00000000ff0c7229 */ /* 0x000fe20000000506 */
[----:B------:R-:W-:-:S10]  /*0a40*/  MOV R0, 0xa60 ;  /* 0x00000a6000007802 */ /* 0x000fd40000000f00 */
[----:B------:R-:W-:Y:S05]  /*0a50*/  CALL.REL.NOINC `($_Z25compute_accelerations_gpubiiPKdS0_S0_PdS1_S1_S1_S1_S1_S0_i$__internal_accurate_pow) ;  /* 0x0000000c00007944 */ /* 0x000fea0003c00000 */
[----:B------:R-:W-:-:S04]  /*0a60*/  ISETP.GE.AND P0, PT, R7, RZ, PT ;  /* 0x000000ff0700720c */ /* 0x000fc80003f06270 */
[----:B------:R-:W-:Y:S02]  /*0a70*/  FSEL R12, R3, RZ, P0 ;  /* 0x000000ff030c7208 */ /* 0x000fe40000000000 */
[----:B------:R-:W-:-:S07]  /*0a80*/  FSEL R13, R16, -QNAN , P0 ;  /* 0xfff80000100d7808 */ /* 0x000fce0000000000 */
.L_x_13:
[----:B------:R-:W-:Y:S05]  /*0a90*/  BSYNC.RECONVERGENT B0 ;  /* 0x0000000000007941 */ /* 0x000fea0003800200 */
.L_x_12:
[C---:B------:R-:W-:Y:S01]  /*0aa0*/  DADD R16, R6.reuse, 1.5 ;  /* 0x3ff8000006107429 */ /* 0x040fe20000000000 */
[----:B------:R-:W-:Y:S01]  /*0ab0*/  BSSY.RECONVERGENT B0, `(.L_x_14) ;  /* 0x000000b000007945 */ /* 0x000fe20003800200 */
[----:B------:R-:W-:-:S08]  /*0ac0*/  DSETP.NEU.AND P1, PT, R6, 1, PT ;  /* 0x3ff000000600742a */ /* 0x000fd00003f2d000 */
[----:B------:R-:W-:-:S04]  /*0ad0*/  LOP3.LUT R16, R17, 0x7ff00000, RZ, 0xc0, !PT ;  /* 0x7ff0000011107812 */ /* 0x000fc800078ec0ff */
[----:B------:R-:W-:-:S13]  /*0ae0*/  ISETP.NE.AND P0, PT, R16, 0x7ff00000, PT ;  /* 0x7ff000001000780c */ /* 0x000fda0003f05270 */
[----:B------:R-:W-:Y:S05]  /*0af0*/  @P0 BRA `(.L_x_15) ;  /* 0x0000000000180947 */ /* 0x000fea0003800000 */
[----:B------:R-:W-:-:S14]  /*0b00*/  DSETP.NAN.AND P0, PT, R6, R6, PT ;  /* 0x000000060600722a */ /* 0x000fdc0003f08000 */
[----:B------:R-:W-:Y:S01]  /*0b10*/  @P0 DADD R12, R6, 1.5 ;  /* 0x3ff80000060c0429 */ /* 0x000fe20000000000 */
[----:B------:R-:W-:Y:S10]  /*0b20*/  @P0 BRA `(.L_x_15) ;  /* 0x00000000000c0947 */ /* 0x000ff40003800000 */
[----:B------:R-:W-:-:S14]  /*0b30*/  DSETP.NEU.AND P0, PT, R6, +INF , PT ;  /* 0x7ff000000600742a */ /* 0x000fdc0003f0d000 */
[----:B------:R-:W-:Y:S02]  /*0b40*/  @!P0 IMAD.MOV.U32 R12, RZ, RZ, 0x0 ;  /* 0x00000000ff0c8424 */ /* 0x000fe400078e00ff */
[----:B------:R-:W-:-:S07]  /*0b50*/  @!P0 IMAD.MOV.U32 R13, RZ, RZ, 0x7ff00000 ;  /* 0x7ff00000ff0d8424 */ /* 0x000fce00078e00ff */
.L_x_15:
[----:B------:R-:W-:Y:S05]  /*0b60*/  BSYNC.RECONVERGENT B0 ;  /* 0x0000000000007941 */ /* 0x000fea0003800200 */
.L_x_14:
[----:B------:R-:W-:Y:S01]  /*0b70*/  FSEL R13, R13, 1.875, P1 ;  /* 0x3ff000000d0d7808 */ /* 0x000fe20000800000 */
[----:B------:R-:W-:Y:S01]  /*0b80*/  IMAD.MOV.U32 R6, RZ, RZ, 0x1 ;  /* 0x00000001ff067424 */ /* 0x000fe200078e00ff */
[----:B------:R-:W-:Y:S01]  /*0b90*/  FSEL R12, R12, RZ, P1 ;  /* 0x000000ff0c0c7208 */ /* 0x000fe20000800000 */
[----:B------:R-:W-:Y:S01]  /*0ba0*/  UMOV UR4, 0xf4deae16 ;  /* 0xf4deae1600047882 */ /* 0x000fe20000000000 */
[----:B------:R-:W0:Y:S01]  /*0bb0*/  MUFU.RCP64H R7, R13 ;  /* 0x0000000d00077308 */ /* 0x000e220000001800 */
[----:B------:R-:W-:Y:S01]  /*0bc0*/  UMOV UR5, 0x3dd25868 ;  /* 0x3dd2586800057882 */ /* 0x000fe20000000000 */
[----:B------:R-:W1:Y:S01]  /*0bd0*/  LDC.64 R18, c[0x0][0x3c0] ;  /* 0x0000f000ff127b82 */ /* 0x000e620000000a00 */
[----:B------:R-:W-:Y:S01]  /*0be0*/  DMUL R14, R14, UR4 ;  /* 0x000000040e0e7c28 */ /* 0x000fe20008000000 */
[----:B------:R-:W-:Y:S07]  /*0bf0*/  BSSY.RECONVERGENT B0, `(.L_x_16) ;  /* 0x0000015000007945 */ /* 0x000fee0003800200 */
[----:B------:R-:W-:-:S02]  /*0c00*/  DMUL R22, R4, R14 ;  /* 0x0000000e04167228 */ /* 0x000fc40000000000 */
[----:B0-----:R-:W-:-:S08]  /*0c10*/  DFMA R16, -R12, R6, 1 ;  /* 0x3ff000000c10742b */ /* 0x001fd00000000106 */
[----:B------:R-:W-:Y:S01]  /*0c20*/  FSETP.GEU.AND P1, PT, |R23|, 6.5827683646048100446e-37, PT ;  /* 0x036000001700780b */ /* 0x000fe20003f2e200 */
[----:B------:R-:W-:-:S08]  /*0c30*/  DFMA R16, R16, R16, R16 ;  /* 0x000000101010722b */ /* 0x000fd00000000010 */
[----:B------:R-:W-:-:S08]  /*0c40*/  DFMA R16, R6, R16, R6 ;  /* 0x000000100610722b */ /* 0x000fd00000000006 */
[----:B------:R-:W-:-:S08]  /*0c50*/  DFMA R6, -R12, R16, 1 ;  /* 0x3ff000000c06742b */ /* 0x000fd00000000110 */
[----:B------:R-:W-:-:S08]  /*0c60*/  DFMA R6, R16, R6, R16 ;  /* 0x000000061006722b */ /* 0x000fd00000000010 */
[----:B------:R-:W-:-:S08]  /*0c70*/  DMUL R4, R22, R6 ;  /* 0x0000000616047228 */ /* 0x000fd00000000000 */
[----:B------:R-:W-:-:S08]  /*0c80*/  DFMA R16, -R12, R4, R22 ;  /* 0x000000040c10722b */ /* 0x000fd00000000116 */
[----:B------:R-:W-:Y:S01]  /*0c90*/  DFMA R4, R6, R16, R4 ;  /* 0x000000100604722b */ /* 0x000fe20000000004 */
[----:B-1----:R-:W-:-:S09]  /*0ca0*/  IMAD.WIDE R16, R2, 0x8, R18 ;  /* 0x0000000802107825 */ /* 0x002fd200078e0212 */
[----:B------:R-:W-:-:S05]  /*0cb0*/  FFMA R0, RZ, R13, R5 ;  /* 0x0000000dff007223 */ /* 0x000fca0000000005 */
[----:B------:R-:W-:-:S13]  /*0cc0*/  FSETP.GT.AND P0, PT, |R0|, 1.469367938527859385e-39, PT ;  /* 0x001000000000780b */ /* 0x000fda0003f04200 */
[----:B------:R-:W-:Y:S05]  /*0cd0*/  @P0 BRA P1, `(.L_x_17) ;  /* 0x0000000000180947 */ /* 0x000fea0000800000 */
[----:B------:R-:W-:Y:S01]  /*0ce0*/  IMAD.MOV.U32 R20, RZ, RZ, R12 ;  /* 0x000000ffff147224 */ /* 0x000fe200078e000c */
[----:B------:R-:W-:Y:S01]  /*0cf0*/  MOV R0, 0xd20 ;  /* 0x00000d2000007802 */ /* 0x000fe20000000f00 */
[----:B------:R-:W-:-:S07]  /*0d00*/  IMAD.MOV.U32 R21, RZ, RZ, R13 ;  /* 0x000000ffff157224 */ /* 0x000fce00078e000d */
[----:B------:R-:W-:Y:S05]  /*0d10*/  CALL.REL.NOINC `($__internal_0_$__cuda_sm20_div_rn_f64_full) ;  /* 0x0000000000e47944 */ /* 0x000fea0003c00000 */
[----:B------:R-:W-:Y:S02]  /*0d20*/  IMAD.MOV.U32 R4, RZ, RZ, R26 ;  /* 0x000000ffff047224 */ /* 0x000fe400078e001a */
[----:B------:R-:W-:-:S07]  /*0d30*/  IMAD.MOV.U32 R5, RZ, RZ, R27 ;  /* 0x000000ffff057224 */ /* 0x000fce00078e001b */
.L_x_17:
[----:B------:R-:W-:Y:S05]  /*0d40*/  BSYNC.RECONVERGENT B0 ;  /* 0x0000000000007941 */ /* 0x000fea0003800200 */
.L_x_16:
[----:B------:R-:W0:Y:S01]  /*0d50*/  MUFU.RCP64H R7, R13 ;  /* 0x0000000d00077308 */ /* 0x000e220000001800 */
[----:B------:R-:W-:Y:S01]  /*0d60*/  IMAD.MOV.U32 R6, RZ, RZ, 0x1 ;  /* 0x00000001ff067424 */ /* 0x000fe200078e00ff */
[----:B------:R1:W-:Y:S01]  /*0d70*/  REDG.E.ADD.F64.RN.STRONG.GPU desc[UR6][R16.64], R4 ;  /* 0x00000004100079a6 */ /* 0x0003e2000c12ff06 */
[----:B------:R-:W-:Y:S01]  /*0d80*/  DMUL R22, R8, R14 ;  /* 0x0000000e08167228 */ /* 0x000fe20000000000 */
[----:B------:R-:W-:Y:S09]  /*0d90*/  BSSY.RECONVERGENT B0, `(.L_x_18) ;  /* 0x0000015000007945 */ /* 0x000ff20003800200 */
[----:B------:R-:W-:Y:S01]  /*0da0*/  FSETP.GEU.AND P1, PT, |R23|, 6.5827683646048100446e-37, PT ;  /* 0x036000001700780b */ /* 0x000fe20003f2e200 */
[----:B-1----:R-:W1:Y:S01]  /*0db0*/  LDC.64 R16, c[0x0][0x3c8] ;  /* 0x0000f200ff107b82 */ /* 0x002e620000000a00 */
[----:B0-----:R-:W-:-:S08]  /*0dc0*/  DFMA R18, -R12, R6, 1 ;  /* 0x3ff000000c12742b */ /* 0x001fd00000000106 */
        /* <DEDUP_REMOVED lines=17> */
.L_x_19:
[----:B------:R-:W-:Y:S05]  /*0ee0*/  BSYNC.RECONVERGENT B0 ;  /* 0x0000000000007941 */ /* 0x000fea0003800200 */
.L_x_18:
        /* <DEDUP_REMOVED lines=9> */
[----:B------:R-:W-:Y:S01]  /*0f80*/  DFMA R16, R6, R16, R6 ;  /* 0x000000100610722b */ /* 0x000fe20000000006 */
[----:B-1----:R-:W-:-:S07]  /*0f90*/  IMAD.WIDE R8, R2, 0x8, R8 ;  /* 0x0000000802087825 */ /* 0x002fce00078e0208 */
[----:B------:R-:W-:-:S08]  /*0fa0*/  DFMA R6, -R12, R16, 1 ;  /* 0x3ff000000c06742b */ /* 0x000fd00000000110 */
[----:B------:R-:W-:-:S08]  /*0fb0*/  DFMA R16, R16, R6, R16 ;  /* 0x000000061010722b */ /* 0x000fd00000000010 */
[----:B------:R-:W-:-:S08]  /*0fc0*/  DMUL R6, R16, R22 ;  /* 0x0000001610067228 */ /* 0x000fd00000000000 */
[----:B------:R-:W-:-:S08]  /*0fd0*/  DFMA R10, -R12, R6, R22 ;  /* 0x000000060c0a722b */ /* 0x000fd00000000116 */
[----:B------:R-:W-:-:S10]  /*0fe0*/  DFMA R4, R16, R10, R6 ;  /* 0x0000000a1004722b */ /* 0x000fd40000000006 */
        /* <DEDUP_REMOVED lines=9> */
.L_x_21:
[----:B------:R-:W-:Y:S05]  /*1080*/  BSYNC.RECONVERGENT B0 ;  /* 0x0000000000007941 */ /* 0x000fea0003800200 */
.L_x_20:
[----:B------:R-:W-:Y:S01]  /*1090*/  REDG.E.ADD.F64.RN.STRONG.GPU desc[UR6][R8.64], R4 ;  /* 0x00000004080079a6 */ /* 0x000fe2000c12ff06 */
[----:B------:R-:W-:Y:S05]  /*10a0*/  EXIT ;  /* 0x000000000000794d */ /* 0x000fea0003800000 */
        .weak           $__internal_0_$__cuda_sm20_div_rn_f64_full
        .type           $__internal_0_$__cuda_sm20_div_rn_f64_full,@function
        .size           $__internal_0_$__cuda_sm20_div_rn_f64_full,($_Z25compute_accelerations_gpubiiPKdS0_S0_PdS1_S1_S1_S1_S1_S0_i$__internal_accurate_pow - $__internal_0_$__cuda_sm20_div_rn_f64_full)
$__internal_0_$__cuda_sm20_div_rn_f64_full:
[C---:B------:R-:W-:Y:S01]  /*10b0*/  FSETP.GEU.AND P0, PT, |R21|.reuse, 1.469367938527859385e-39, PT ;  /* 0x001000001500780b */ /* 0x040fe20003f0e200 */
[----:B------:R-:W-:Y:S01]  /*10c0*/  IMAD.MOV.U32 R24, RZ, RZ, 0x1 ;  /* 0x00000001ff187424 */ /* 0x000fe200078e00ff */
[----:B------:R-:W-:Y:S01]  /*10d0*/  LOP3.LUT R18, R21, 0x800fffff, RZ, 0xc0, !PT ;  /* 0x800fffff15127812 */ /* 0x000fe200078ec0ff */
[----:B------:R-:W-:Y:S01]  /*10e0*/  BSSY.RECONVERGENT B1, `(.L_x_22) ;  /* 0x0000054000017945 */ /* 0x000fe20003800200 */
[C---:B------:R-:W-:Y:S02]  /*10f0*/  FSETP.GEU.AND P2, PT, |R23|.reuse, 1.469367938527859385e-39, PT ;  /* 0x001000001700780b */ /* 0x040fe40003f4e200 */
[----:B------:R-:W-:Y:S01]  /*1100*/  LOP3.LUT R19, R18, 0x3ff00000, RZ, 0xfc, !PT ;  /* 0x3ff0000012137812 */ /* 0x000fe200078efcff */
[----:B------:R-:W-:Y:S01]  /*1110*/  IMAD.MOV.U32 R18, RZ, RZ, R20 ;  /* 0x000000ffff127224 */ /* 0x000fe200078e0014 */
[----:B------:R-:W-:Y:S02]  /*1120*/  LOP3.LUT R3, R23, 0x7ff00000, RZ, 0xc0, !PT ;  /* 0x7ff0000017037812 */ /* 0x000fe400078ec0ff */
[----:B------:R-:W-:-:S03]  /*1130*/  LOP3.LUT R6, R21, 0x7ff00000, RZ, 0xc0, !PT ;  /* 0x7ff0000015067812 */ /* 0x000fc600078ec0ff */
[----:B------:R-:W-:Y:S01]  /*1140*/  @!P0 DMUL R18, R20, 8.98846567431157953865e+307 ;  /* 0x7fe0000014128828 */ /* 0x000fe20000000000 */
[----:B------:R-:W-:-:S03]  /*1150*/  ISETP.GE.U32.AND P1, PT, R3, R6, PT ;  /* 0x000000060300720c */ /* 0x000fc60003f26070 */
[----:B------:R-:W-:Y:S01]  /*1160*/  @!P2 LOP3.LUT R4, R21, 0x7ff00000, RZ, 0xc0, !PT ;  /* 0x7ff000001504a812 */ /* 0x000fe200078ec0ff */
[----:B------:R-:W-:Y:S01]  /*1170*/  @!P2 IMAD.MOV.U32 R30, RZ, RZ, RZ ;  /* 0x000000ffff1ea224 */ /* 0x000fe200078e00ff */
[----:B------:R-:W0:Y:S02]  /*1180*/  MUFU.RCP64H R25, R19 ;  /* 0x0000001300197308 */ /* 0x000e240000001800 */
[----:B------:R-:W-:Y:S01]  /*1190*/  @!P2 ISETP.GE.U32.AND P3, PT, R3, R4, PT ;  /* 0x000000040300a20c */ /* 0x000fe20003f66070 */
[----:B------:R-:W-:Y:S01]  /*11a0*/  IMAD.MOV.U32 R4, RZ, RZ, 0x1ca00000 ;  /* 0x1ca00000ff047424 */ /* 0x000fe200078e00ff */
[----:B------:R-:W-:-:S04]  /*11b0*/  @!P0 LOP3.LUT R6, R19, 0x7ff00000, RZ, 0xc0, !PT ;  /* 0x7ff0000013068812 */ /* 0x000fc800078ec0ff */
[----:B------:R-:W-:-:S04]  /*11c0*/  @!P2 SEL R5, R4, 0x63400000, !P3 ;  /* 0x634000000405a807 */ /* 0x000fc80005800000 */
[----:B------:R-:W-:-:S04]  /*11d0*/  @!P2 LOP3.LUT R5, R5, 0x80000000, R23, 0xf8, !PT ;  /* 0x800000000505a812 */ /* 0x000fc800078ef817 */
[----:B------:R-:W-:Y:S01]  /*11e0*/  @!P2 LOP3.LUT R31, R5, 0x100000, RZ, 0xfc, !PT ;  /* 0x00100000051fa812 */ /* 0x000fe200078efcff */
[----:B0-----:R-:W-:Y:S01]  /*11f0*/  DFMA R26, R24, -R18, 1 ;  /* 0x3ff00000181a742b */ /* 0x001fe20000000812 */
[----:B------:R-:W-:-:S07]  /*1200*/  IMAD.MOV.U32 R5, RZ, RZ, R3 ;  /* 0x000000ffff057224 */ /* 0x000fce00078e0003 */
[----:B------:R-:W-:-:S08]  /*1210*/  DFMA R26, R26, R26, R26 ;  /* 0x0000001a1a1a722b */ /* 0x000fd0000000001a */
[----:B------:R-:W-:Y:S01]  /*1220*/  DFMA R26, R24, R26, R24 ;  /* 0x0000001a181a722b */ /* 0x000fe20000000018 */
[----:B------:R-:W-:Y:S01]  /*1230*/  SEL R25, R4, 0x63400000, !P1 ;  /* 0x6340000004197807 */ /* 0x000fe20004800000 */
[----:B------:R-:W-:-:S03]  /*1240*/  IMAD.MOV.U32 R24, RZ, RZ, R22 ;  /* 0x000000ffff187224 */ /* 0x000fc600078e0016 */
[----:B------:R-:W-:-:S03]  /*1250*/  LOP3.LUT R25, R25, 0x800fffff, R23, 0xf8, !PT ;  /* 0x800fffff19197812 */ /* 0x000fc600078ef817 */
[----:B------:R-:W-:-:S03]  /*1260*/  DFMA R28, R26, -R18, 1 ;  /* 0x3ff000001a1c742b */ /* 0x000fc60000000812 */
[----:B------:R-:W-:-:S05]  /*1270*/  @!P2 DFMA R24, R24, 2, -R30 ;  /* 0x400000001818a82b */ /* 0x000fca000000081e */
[----:B------:R-:W-:-:S05]  /*1280*/  DFMA R26, R26, R28, R26 ;  /* 0x0000001c1a1a722b */ /* 0x000fca000000001a */
[----:B------:R-:W-:-:S03]  /*1290*/  @!P2 LOP3.LUT R5, R25, 0x7ff00000, RZ, 0xc0, !PT ;  /* 0x7ff000001905a812 */ /* 0x000fc600078ec0ff */
[----:B------:R-:W-:Y:S02]  /*12a0*/  DMUL R28, R26, R24 ;  /* 0x000000181a1c7228 */ /* 0x000fe40000000000 */
[----:B------:R-:W-:-:S05]  /*12b0*/  VIADD R7, R5, 0xffffffff ;  /* 0xffffffff05077836 */ /* 0x000fca0000000000 */
[----:B------:R-:W-:Y:S01]  /*12c0*/  ISETP.GT.U32.AND P0, PT, R7, 0x7feffffe, PT ;  /* 0x7feffffe0700780c */ /* 0x000fe20003f04070 */
[----:B------:R-:W-:Y:S01]  /*12d0*/  VIADD R7, R6, 0xffffffff ;  /* 0xffffffff06077836 */ /* 0x000fe20000000000 */
[----:B------:R-:W-:-:S04]  /*12e0*/  DFMA R30, R28, -R18, R24 ;  /* 0x800000121c1e722b */ /* 0x000fc80000000018 */
[----:B------:R-:W-:-:S04]  /*12f0*/  ISETP.GT.U32.OR P0, PT, R7, 0x7feffffe, P0 ;  /* 0x7feffffe0700780c */ /* 0x000fc80000704470 */
[----:B------:R-:W-:-:S09]  /*1300*/  DFMA R30, R26, R30, R28 ;  /* 0x0000001e1a1e722b */ /* 0x000fd2000000001c */
[----:B------:R-:W-:Y:S05]  /*1310*/  @P0 BRA `(.L_x_23) ;  /* 0x00000000006c0947 */ /* 0x000fea0003800000 */
[----:B------:R-:W-:-:S04]  /*1320*/  LOP3.LUT R6, R21, 0x7ff00000, RZ, 0xc0, !PT ;  /* 0x7ff0000015067812 */ /* 0x000fc800078ec0ff */
[CC--:B------:R-:W-:Y:S02]  /*1330*/  VIADDMNMX R5, R3.reuse, -R6.reuse, 0xb9600000, !PT ;  /* 0xb960000003057446 */ /* 0x0c0fe40007800906 */
[----:B------:R-:W-:Y:S02]  /*1340*/  ISETP.GE.U32.AND P0, PT, R3, R6, PT ;  /* 0x000000060300720c */ /* 0x000fe40003f06070 */
[----:B------:R-:W-:Y:S02]  /*1350*/  VIMNMX R3, PT, PT, R5, 0x46a00000, PT ;  /* 0x46a0000005037848 */ /* 0x000fe40003fe0100 */
[----:B------:R-:W-:-:S05]  /*1360*/  SEL R4, R4, 0x63400000, !P0 ;  /* 0x6340000004047807 */ /* 0x000fca0004000000 */
[----:B------:R-:W-:Y:S02]  /*1370*/  IMAD.IADD R3, R3, 0x1, -R4 ;  /* 0x0000000103037824 */ /* 0x000fe400078e0a04 */
[----:B------:R-:W-:Y:S02]  /*1380*/  IMAD.MOV.U32 R4, RZ, RZ, RZ ;  /* 0x000000ffff047224 */ /* 0x000fe400078e00ff */
[----:B------:R-:W-:-:S06]  /*1390*/  VIADD R5, R3, 0x7fe00000 ;  /* 0x7fe0000003057836 */ /* 0x000fcc0000000000 */
[----:B------:R-:W-:-:S10]  /*13a0*/  DMUL R26, R30, R4 ;  /* 0x000000041e1a7228 */ /* 0x000fd40000000000 */
[----:B------:R-:W-:-:S13]  /*13b0*/  FSETP.GTU.AND P0, PT, |R27|, 1.469367938527859385e-39, PT ;  /* 0x001000001b00780b */ /* 0x000fda0003f0c200 */
[----:B------:R-:W-:Y:S05]  /*13c0*/  @P0 BRA `(.L_x_24) ;  /* 0x0000000000940947 */ /* 0x000fea0003800000 */
[----:B------:R-:W-:Y:S01]  /*13d0*/  DFMA R18, R30, -R18, R24 ;  /* 0x800000121e12722b */ /* 0x000fe20000000018 */
[----:B------:R-:W-:-:S09]  /*13e0*/  IMAD.MOV.U32 R6, RZ, RZ, RZ ;  /* 0x000000ffff067224 */ /* 0x000fd200078e00ff */
[C---:B------:R-:W-:Y:S02]  /*13f0*/  FSETP.NEU.AND P0, PT, R19.reuse, RZ, PT ;  /* 0x000000ff1300720b */ /* 0x040fe40003f0d000 */
[----:B------:R-:W-:-:S04]  /*1400*/  LOP3.LUT R21, R19, 0x80000000, R21, 0x48, !PT ;  /* 0x8000000013157812 */ /* 0x000fc800078e4815 */
[----:B------:R-:W-:-:S07]  /*1410*/  LOP3.LUT R7, R21, R5, RZ, 0xfc, !PT ;  /* 0x0000000515077212 */ /* 0x000fce00078efcff */
[----:B------:R-:W-:Y:S05]  /*1420*/  @!P0 BRA `(.L_x_24) ;  /* 0x00000000007c8947 */ /* 0x000fea0003800000 */
[----:B------:R-:W-:Y:S01]  /*1430*/  IMAD.MOV R5, RZ, RZ, -R3 ;  /* 0x000000ffff057224 */ /* 0x000fe200078e0a03 */
[----:B------:R-:W-:Y:S01]  /*1440*/  DMUL.RP R6, R30, R6 ;  /* 0x000000061e067228 */ /* 0x000fe20000008000 */
[----:B------:R-:W-:Y:S01]  /*1450*/  IMAD.MOV.U32 R4, RZ, RZ, RZ ;  /* 0x000000ffff047224 */ /* 0x000fe200078e00ff */
[----:B------:R-:W-:-:S05]  /*1460*/  IADD3 R3, PT, PT, -R3, -0x43300000, RZ ;  /* 0xbcd0000003037810 */ /* 0x000fca0007ffe1ff */
[----:B------:R-:W-:-:S03]  /*1470*/  DFMA R4, R26, -R4, R30 ;  /* 0x800000041a04722b */ /* 0x000fc6000000001e */
[----:B------:R-:W-:-:S07]  /*1480*/  LOP3.LUT R21, R7, R21, RZ, 0x3c, !PT ;  /* 0x0000001507157212 */ /* 0x000fce00078e3cff */
[----:B------:R-:W-:-:S04]  /*1490*/  FSETP.NEU.AND P0, PT, |R5|, R3, PT ;  /* 0x000000030500720b */ /* 0x000fc80003f0d200 */
[----:B------:R-:W-:Y:S02]  /*14a0*/  FSEL R26, R6, R26, !P0 ;  /* 0x0000001a061a7208 */ /* 0x000fe40004000000 */
[----:B------:R-:W-:Y:S01]  /*14b0*/  FSEL R27, R21, R27, !P0 ;  /* 0x0000001b151b7208 */ /* 0x000fe20004000000 */
[----:B------:R-:W-:Y:S06]  /*14c0*/  BRA `(.L_x_24) ;  /* 0x0000000000547947 */ /* 0x000fec0003800000 */
.L_x_23:
[----:B------:R-:W-:-:S14]  /*14d0*/  DSETP.NAN.AND P0, PT, R22, R22, PT ;  /* 0x000000161600722a */ /* 0x000fdc0003f08000 */
[----:B------:R-:W-:Y:S05]  /*14e0*/  @P0 BRA `(.L_x_25) ;  /* 0x0000000000440947 */ /* 0x000fea0003800000 */
[----:B------:R-:W-:-:S14]  /*14f0*/  DSETP.NAN.AND P0, PT, R20, R20, PT ;  /* 0x000000141400722a */ /* 0x000fdc0003f08000 */
[----:B------:R-:W-:Y:S05]  /*1500*/  @P0 BRA `(.L_x_26) ;  /* 0x0000000000300947 */ /* 0x000fea0003800000 */
[----:B------:R-:W-:Y:S01]  /*1510*/  ISETP.NE.AND P0, PT, R5, R6, PT ;  /* 0x000000060500720c */ /* 0x000fe20003f05270 */
[----:B------:R-:W-:Y:S02]  /*1520*/  IMAD.MOV.U32 R26, RZ, RZ, 0x0 ;  /* 0x00000000ff1a7424 */ /* 0x000fe400078e00ff */
[----:B------:R-:W-:-:S10]  /*1530*/  IMAD.MOV.U32 R27, RZ, RZ, -0x80000 ;  /* 0xfff80000ff1b7424 */ /* 0x000fd400078e00ff */
[----:B------:R-:W-:Y:S05]  /*1540*/  @!P0 BRA `(.L_x_24) ;  /* 0x0000000000348947 */ /* 0x000fea0003800000 */
[----:B------:R-:W-:Y:S02]  /*1550*/  ISETP.NE.AND P0, PT, R5, 0x7ff00000, PT ;  /* 0x7ff000000500780c */ /* 0x000fe40003f05270 */
[----:B------:R-:W-:Y:S02]  /*1560*/  LOP3.LUT R27, R23, 0x80000000, R21, 0x48, !PT ;  /* 0x80000000171b7812 */ /* 0x000fe400078e4815 */
[----:B------:R-:W-:-:S13]  /*1570*/  ISETP.EQ.OR P0, PT, R6, RZ, !P0 ;  /* 0x000000ff0600720c */ /* 0x000fda0004702670 */
[----:B------:R-:W-:Y:S01]  /*1580*/  @P0 LOP3.LUT R3, R27, 0x7ff00000, RZ, 0xfc, !PT ;  /* 0x7ff000001b030812 */ /* 0x000fe200078efcff */
[----:B------:R-:W-:Y:S02]  /*1590*/  @!P0 IMAD.MOV.U32 R26, RZ, RZ, RZ ;  /* 0x000000ffff1a8224 */ /* 0x000fe400078e00ff */
[----:B------:R-:W-:Y:S02]  /*15a0*/  @P0 IMAD.MOV.U32 R26, RZ, RZ, RZ ;  /* 0x000000ffff1a0224 */ /* 0x000fe400078e00ff */
[----:B------:R-:W-:Y:S01]  /*15b0*/  @P0 IMAD.MOV.U32 R27, RZ, RZ, R3 ;  /* 0x000000ffff1b0224 */ /* 0x000fe200078e0003 */
[----:B------:R-:W-:Y:S06]  /*15c0*/  BRA `(.L_x_24) ;  /* 0x0000000000147947 */ /* 0x000fec0003800000 */
.L_x_26:
[----:B------:R-:W-:Y:S01]  /*15d0*/  LOP3.LUT R27, R21, 0x80000, RZ, 0xfc, !PT ;  /* 0x00080000151b7812 */ /* 0x000fe200078efcff */
[----:B------:R-:W-:Y:S01]  /*15e0*/  IMAD.MOV.U32 R26, RZ, RZ, R20 ;  /* 0x000000ffff1a7224 */ /* 0x000fe200078e0014 */
[----:B------:R-:W-:Y:S06]  /*15f0*/  BRA `(.L_x_24) ;  /* 0x0000000000087947 */ /* 0x000fec0003800000 */
.L_x_25:
[----:B------:R-:W-:Y:S01]  /*1600*/  LOP3.LUT R27, R23, 0x80000, RZ, 0xfc, !PT ;  /* 0x00080000171b7812 */ /* 0x000fe200078efcff */
[----:B------:R-:W-:-:S07]  /*1610*/  IMAD.MOV.U32 R26, RZ, RZ, R22 ;  /* 0x000000ffff1a7224 */ /* 0x000fce00078e0016 */
.L_x_24:
[----:B------:R-:W-:Y:S05]  /*1620*/  BSYNC.RECONVERGENT B1 ;  /* 0x0000000000017941 */ /* 0x000fea0003800200 */
.L_x_22:
[----:B------:R-:W-:Y:S02]  /*1630*/  IMAD.MOV.U32 R4, RZ, RZ, R0 ;  /* 0x000000ffff047224 */ /* 0x000fe400078e0000 */
[----:B------:R-:W-:-:S04]  /*1640*/  IMAD.MOV.U32 R5, RZ, RZ, 0x0 ;  /* 0x00000000ff057424 */ /* 0x000fc800078e00ff */
[----:B------:R-:W-:Y:S05]  /*1650*/  RET.REL.NODEC R4 `(_Z25compute_accelerations_gpubiiPKdS0_S0_PdS1_S1_S1_S1_S1_S0_i) ;  /* 0xffffffe804687950 */ /* 0x000fea0003c3ffff */
        .type           $_Z25compute_accelerations_gpubiiPKdS0_S0_PdS1_S1_S1_S1_S1_S0_i$__internal_accurate_pow,@function
        .size           $_Z25compute_accelerations_gpubiiPKdS0_S0_PdS1_S1_S1_S1_S1_S0_i$__internal_accurate_pow,($_Z25compute_accelerations_gpubiiPKdS0_S0_PdS1_S1_S1_S1_S1_S0_i$__internal_trig_reduction_slowpathd - $_Z25compute_accelerations_gpubiiPKdS0_S0_PdS1_S1_S1_S1_S1_S0_i$__internal_accurate_pow)
$_Z25compute_accelerations_gpubiiPKdS0_S0_PdS1_S1_S1_S1_S1_S0_i$__internal_accurate_pow:
[----:B------:R-:W-:Y:S01]  /*1660*/  ISETP.GT.U32.AND P0, PT, R13, 0xfffff, PT ;  /* 0x000fffff0d00780c */ /* 0x000fe20003f04070 */
[----:B------:R-:W-:Y:S01]  /*1670*/  IMAD.MOV.U32 R3, RZ, RZ, R13 ;  /* 0x000000ffff037224 */ /* 0x000fe200078e000d */
[----:B------:R-:W-:Y:S01]  /*1680*/  UMOV UR4, 0x7d2cafe2 ;  /* 0x7d2cafe200047882 */ /* 0x000fe20000000000 */
[----:B------:R-:W-:Y:S01]  /*1690*/  IMAD.MOV.U32 R22, RZ, RZ, RZ ;  /* 0x000000ffff167224 */ /* 0x000fe200078e00ff */
[----:B------:R-:W-:Y:S01]  /*16a0*/  UMOV UR5, 0x3eb0f5ff ;  /* 0x3eb0f5ff00057882 */ /* 0x000fe20000000000 */
[----:B------:R-:W-:Y:S01]  /*16b0*/  IMAD.MOV.U32 R26, RZ, RZ, 0x41ad3b5a ;  /* 0x41ad3b5aff1a7424 */ /* 0x000fe200078e00ff */
[----:B------:R-:W-:Y:S01]  /*16c0*/  UMOV UR8, 0x3b39803f ;  /* 0x3b39803f00087882 */ /* 0x000fe20000000000 */
[----:B------:R-:W-:Y:S01]  /*16d0*/  IMAD.MOV.U32 R27, RZ, RZ, 0x3ed0f5d2 ;  /* 0x3ed0f5d2ff1b7424 */ /* 0x000fe200078e00ff */
[----:B------:R-:W-:-:S05]  /*16e0*/  UMOV UR9, 0x3c7abc9e ;  /* 0x3c7abc9e00097882 */ /* 0x000fca0000000000 */
[----:B------:R-:W-:-:S10]  /*16f0*/  @!P0 DMUL R30, R12, 1.80143985094819840000e+16 ;  /* 0x435000000c1e8828 */ /* 0x000fd40000000000 */
[----:B------:R-:W-:Y:S02]  /*1700*/  @!P0 IMAD.MOV.U32 R3, RZ, RZ, R31 ;  /* 0x000000ffff038224 */ /* 0x000fe400078e001f */
[----:B------:R-:W-:-:S03]  /*1710*/  @!P0 IMAD.MOV.U32 R12, RZ, RZ, R30 ;  /* 0x000000ffff0c8224 */ /* 0x000fc600078e001e */
[----:B------:R-:W-:Y:S01]  /*1720*/  LOP3.LUT R3, R3, 0x800fffff, RZ, 0xc0, !PT ;  /* 0x800fffff03037812 */ /* 0x000fe200078ec0ff */
[----:B------:R-:W-:Y:S01]  /*1730*/  IMAD.MOV.U32 R20, RZ, RZ, R12 ;  /* 0x000000ffff147224 */ /* 0x000fe200078e000c */
[----:B------:R-:W-:Y:S02]  /*1740*/  SHF.R.U32.HI R12, RZ, 0x14, R13 ;  /* 0x00000014ff0c7819 */ /* 0x000fe4000001160d */
[----:B------:R-:W-:Y:S02]  /*1750*/  LOP3.LUT R21, R3, 0x3ff00000, RZ, 0xfc, !PT ;  /* 0x3ff0000003157812 */ /* 0x000fe400078efcff */
[----:B------:R-:W-:Y:S02]  /*1760*/  @!P0 LEA.HI R12, R31, 0xffffffca, RZ, 0xc ;  /* 0xffffffca1f0c8811 */ /* 0x000fe400078f60ff */
[----:B------:R-:W-:-:S03]  /*1770*/  ISETP.GE.U32.AND P1, PT, R21, 0x3ff6a09f, PT ;  /* 0x3ff6a09f1500780c */ /* 0x000fc60003f26070 */
[----:B------:R-:W-:-:S10]  /*1780*/  VIADD R13, R12, 0xfffffc01 ;  /* 0xfffffc010c0d7836 */ /* 0x000fd40000000000 */
[----:B------:R-:W-:Y:S02]  /*1790*/  @P1 VIADD R3, R21, 0xfff00000 ;  /* 0xfff0000015031836 */ /* 0x000fe40000000000 */
[----:B------:R-:W-:Y:S02]  /*17a0*/  @P1 VIADD R13, R12, 0xfffffc02 ;  /* 0xfffffc020c0d1836 */ /* 0x000fe40000000000 */
[----:B------:R-:W-:-:S03]  /*17b0*/  @P1 IMAD.MOV.U32 R21, RZ, RZ, R3 ;  /* 0x000000ffff151224 */ /* 0x000fc600078e0003 */
[----:B------:R-:W-:Y:S01]  /*17c0*/  LOP3.LUT R12, R13, 0x80000000, RZ, 0x3c, !PT ;  /* 0x800000000d0c7812 */ /* 0x000fe200078e3cff */
[----:B------:R-:W-:Y:S02]  /*17d0*/  IMAD.MOV.U32 R13, RZ, RZ, 0x43300000 ;  /* 0x43300000ff0d7424 */ /* 0x000fe400078e00ff */
[C---:B------:R-:W-:Y:S02]  /*17e0*/  DADD R18, R20.reuse, 1 ;  /* 0x3ff0000014127429 */ /* 0x040fe40000000000 */
[----:B------:R-:W-:-:S04]  /*17f0*/  DADD R20, R20, -1 ;  /* 0xbff0000014147429 */ /* 0x000fc80000000000 */
[----:B------:R-:W0:Y:S02]  /*1800*/  MUFU.RCP64H R23, R19 ;  /* 0x0000001300177308 */ /* 0x000e240000001800 */
[----:B0-----:R-:W-:-:S08]  /*1810*/  DFMA R16, -R18, R22, 1 ;  /* 0x3ff000001210742b */ /* 0x001fd00000000116 */
[----:B------:R-:W-:-:S08]  /*1820*/  DFMA R16, R16, R16, R16 ;  /* 0x000000101010722b */ /* 0x000fd00000000010 */
[----:B------:R-:W-:-:S08]  /*1830*/  DFMA R22, R22, R16, R22 ;  /* 0x000000101616722b */ /* 0x000fd00000000016 */
[----:B------:R-:W-:-:S08]  /*1840*/  DMUL R16, R20, R22 ;  /* 0x0000001614107228 */ /* 0x000fd00000000000 */
[----:B------:R-:W-:-:S08]  /*1850*/  DFMA R16, R20, R22, R16 ;  /* 0x000000161410722b */ /* 0x000fd00000000010 */
[----:B------:R-:W-:Y:S02]  /*1860*/  DMUL R24, R16, R16 ;  /* 0x0000001010187228 */ /* 0x000fe40000000000 */
[----:B------:R-:W-:-:S06]  /*1870*/  DADD R28, R20, -R16 ;  /* 0x00000000141c7229 */ /* 0x000fcc0000000810 */
[----:B------:R-:W-:Y:S01]  /*1880*/  DFMA R18, R24, UR4, R26 ;  /* 0x0000000418127c2b */ /* 0x000fe2000800001a */
[----:B------:R-:W-:Y:S01]  /*1890*/  UMOV UR4, 0x75488a3f ;  /* 0x75488a3f00047882 */ /* 0x000fe20000000000 */
[----:B------:R-:W-:Y:S01]  /*18a0*/  UMOV UR5, 0x3ef3b20a ;  /* 0x3ef3b20a00057882 */ /* 0x000fe20000000000 */
[----:B------:R-:W-:-:S05]  /*18b0*/  DADD R28, R28, R28 ;  /* 0x000000001c1c7229 */ /* 0x000fca000000001c */
[----:B------:R-:W-:Y:S01]  /*18c0*/  DFMA R18, R24, R18, UR4 ;  /* 0x0000000418127e2b */ /* 0x000fe20008000012 */
[----:B------:R-:W-:Y:S01]  /*18d0*/  UMOV UR4, 0xe4faecd5 ;  /* 0xe4faecd500047882 */ /* 0x000fe20000000000 */
[----:B------:R-:W-:Y:S01]  /*18e0*/  UMOV UR5, 0x3f1745cd ;  /* 0x3f1745cd00057882 */ /* 0x000fe20000000000 */
[-C--:B------:R-:W-:Y:S02]  /*18f0*/  DFMA R28, R20, -R16.reuse, R28 ;  /* 0x80000010141c722b */ /* 0x080fe4000000001c */
[----:B------:R-:W-:-:S03]  /*1900*/  DMUL R20, R16, R16 ;  /* 0x0000001010147228 */ /* 0x000fc60000000000 */
[----:B------:R-:W-:Y:S01]  /*1910*/  DFMA R18, R24, R18, UR4 ;  /* 0x0000000418127e2b */ /* 0x000fe20008000012 */
[----:B------:R-:W-:Y:S01]  /*1920*/  UMOV UR4, 0x258a578b ;  /* 0x258a578b00047882 */ /* 0x000fe20000000000 */
[----:B------:R-:W-:Y:S01]  /*1930*/  UMOV UR5, 0x3f3c71c7 ;  /* 0x3f3c71c700057882 */ /* 0x000fe20000000000 */
[----:B------:R-:W-:-:S05]  /*1940*/  DMUL R22, R22, R28 ;  /* 0x0000001c16167228 */ /* 0x000fca0000000000 */
[----:B------:R-:W-:Y:S01]  /*1950*/  DFMA R18, R24, R18, UR4 ;  /* 0x0000000418127e2b */ /* 0x000fe20008000012 */
[----:B------:R-:W-:Y:S01]  /*1960*/  UMOV UR4, 0x9242b910 ;  /* 0x9242b91000047882 */ /* 0x000fe20000000000 */
[----:B------:R-:W-:-:S06]  /*1970*/  UMOV UR5, 0x3f624924 ;  /* 0x3f62492400057882 */ /* 0x000fcc0000000000 */
[----:B------:R-:W-:Y:S01]  /*1980*/  DFMA R18, R24, R18, UR4 ;  /* 0x0000000418127e2b */ /* 0x000fe20008000012 */
[----:B------:R-:W-:Y:S01]  /*1990*/  UMOV UR4, 0x99999dfb ;  /* 0x99999dfb00047882 */ /* 0x000fe20000000000 */
[----:B------:R-:W-:-:S06]  /*19a0*/  UMOV UR5, 0x3f899999 ;  /* 0x3f89999900057882 */ /* 0x000fcc0000000000 */
[----:B------:R-:W-:Y:S01]  /*19b0*/  DFMA R26, R24, R18, UR4 ;  /* 0x00000004181a7e2b */ /* 0x000fe20008000012 */
[----:B------:R-:W-:Y:S01]  /*19c0*/  UMOV UR4, 0x55555555 ;  /* 0x5555555500047882 */ /* 0x000fe20000000000 */
[----:B------:R-:W-:-:S06]  /*19d0*/  UMOV UR5, 0x3fb55555 ;  /* 0x3fb5555500057882 */ /* 0x000fcc0000000000 */
[----:B------:R-:W-:-:S08]  /*19e0*/  DFMA R18, R24, R26, UR4 ;  /* 0x0000000418127e2b */ /* 0x000fd0000800001a */
[----:B------:R-:W-:Y:S01]  /*19f0*/  DADD R32, -R18, UR4 ;  /* 0x0000000412207e29 */ /* 0x000fe20008000100 */
[----:B------:R-:W-:Y:S01]  /*1a00*/  UMOV UR4, 0xb9e7b0 ;  /* 0x00b9e7b000047882 */ /* 0x000fe20000000000 */
[----:B------:R-:W-:-:S06]  /*1a10*/  UMOV UR5, 0x3c46a4cb ;  /* 0x3c46a4cb00057882 */ /* 0x000fcc0000000000 */
[----:B------:R-:W-:Y:S02]  /*1a20*/  DFMA R28, R24, R26, R32 ;  /* 0x0000001a181c722b */ /* 0x000fe40000000020 */
[C---:B------:R-:W-:Y:S01]  /*1a30*/  DMUL R24, R16.reuse, R20 ;  /* 0x0000001410187228 */ /* 0x040fe20000000000 */
[----:B------:R-:W-:Y:S01]  /*1a40*/  VIADD R27, R23, 0x100000 ;  /* 0x00100000171b7836 */ /* 0x000fe20000000000 */
[----:B------:R-:W-:Y:S01]  /*1a50*/  DFMA R32, R16, R16, -R20 ;  /* 0x000000101020722b */ /* 0x000fe20000000814 */
[----:B------:R-:W-:-:S03]  /*1a60*/  IMAD.MOV.U32 R26, RZ, RZ, R22 ;  /* 0x000000ffff1a7224 */ /* 0x000fc600078e0016 */
[----:B------:R-:W-:Y:S01]  /*1a70*/  DADD R28, R28, -UR4 ;  /* 0x800000041c1c7e29 */ /* 0x000fe20008000000 */
[----:B------:R-:W-:Y:S01]  /*1a80*/  UMOV UR4, 0x80000000 ;  /* 0x8000000000047882 */ /* 0x000fe20000000000 */
[C---:B------:R-:W-:Y:S01]  /*1a90*/  DFMA R34, R16.reuse, R20, -R24 ;  /* 0x000000141022722b */ /* 0x040fe20000000818 */
[----:B------:R-:W-:Y:S01]  /*1aa0*/  UMOV UR5, 0x43300000 ;  /* 0x4330000000057882 */ /* 0x000fe20000000000 */
[----:B------:R-:W-:-:S04]  /*1ab0*/  DFMA R32, R16, R26, R32 ;  /* 0x0000001a1020722b */ /* 0x000fc80000000020 */
[----:B------:R-:W-:Y:S02]  /*1ac0*/  DADD R26, R18, R28 ;  /* 0x00000000121a7229 */ /* 0x000fe4000000001c */
[----:B------:R-:W-:-:S06]  /*1ad0*/  DFMA R34, R22, R20, R34 ;  /* 0x000000141622722b */ /* 0x000fcc0000000022 */
[----:B------:R-:W-:Y:S02]  /*1ae0*/  DMUL R20, R26, R24 ;  /* 0x000000181a147228 */ /* 0x000fe40000000000 */
[----:B------:R-:W-:Y:S02]  /*1af0*/  DFMA R32, R16, R32, R34 ;  /* 0x000000201020722b */ /* 0x000fe40000000022 */
[----:B------:R-:W-:-:S04]  /*1b00*/  DADD R34, R18, -R26 ;  /* 0x0000000012227229 */ /* 0x000fc8000000081a */
[----:B------:R-:W-:-:S04]  /*1b10*/  DFMA R18, R26, R24, -R20 ;  /* 0x000000181a12722b */ /* 0x000fc80000000814 */
[----:B------:R-:W-:-:S04]  /*1b20*/  DADD R34, R28, R34 ;  /* 0x000000001c227229 */ /* 0x000fc80000000022 */
[----:B------:R-:W-:-:S08]  /*1b30*/  DFMA R18, R26, R32, R18 ;  /* 0x000000201a12722b */ /* 0x000fd00000000012 */
[----:B------:R-:W-:-:S08]  /*1b40*/  DFMA R34, R34, R24, R18 ;  /* 0x000000182222722b */ /* 0x000fd00000000012 */
[----:B------:R-:W-:-:S08]  /*1b50*/  DADD R24, R20, R34 ;  /* 0x0000000014187229 */ /* 0x000fd00000000022 */
[--C-:B------:R-:W-:Y:S02]  /*1b60*/  DADD R18, R16, R24.reuse ;  /* 0x0000000010127229 */ /* 0x100fe40000000018 */
[----:B------:R-:W-:-:S06]  /*1b70*/  DADD R20, R20, -R24 ;  /* 0x0000000014147229 */ /* 0x000fcc0000000818 */
[----:B------:R-:W-:Y:S02]  /*1b80*/  DADD R16, R16, -R18 ;  /* 0x0000000010107229 */ /* 0x000fe40000000812 */
[----:B------:R-:W-:-:S06]  /*1b90*/  DADD R20, R34, R20 ;  /* 0x0000000022147229 */ /* 0x000fcc0000000014 */
[----:B------:R-:W-:-:S08]  /*1ba0*/  DADD R16, R24, R16 ;  /* 0x0000000018107229 */ /* 0x000fd00000000010 */
[----:B------:R-:W-:-:S08]  /*1bb0*/  DADD R16, R20, R16 ;  /* 0x0000000014107229 */ /* 0x000fd00000000010 */
[----:B------:R-:W-:Y:S02]  /*1bc0*/  DADD R16, R22, R16 ;  /* 0x0000000016107229 */ /* 0x000fe40000000010 */
[----:B------:R-:W-:Y:S01]  /*1bd0*/  DADD R22, R12, -UR4 ;  /* 0x800000040c167e29 */ /* 0x000fe20008000000 */
[----:B------:R-:W-:Y:S01]  /*1be0*/  UMOV UR4, 0xfefa39ef ;  /* 0xfefa39ef00047882 */ /* 0x000fe20000000000 */
[----:B------:R-:W-:-:S04]  /*1bf0*/  UMOV UR5, 0x3fe62e42 ;  /* 0x3fe62e4200057882 */ /* 0x000fc80000000000 */
[----:B------:R-:W-:-:S08]  /*1c00*/  DADD R20, R18, R16 ;  /* 0x0000000012147229 */ /* 0x000fd00000000010 */
[--C-:B------:R-:W-:Y:S02]  /*1c10*/  DFMA R12, R22, UR4, R20.reuse ;  /* 0x00000004160c7c2b */ /* 0x100fe40008000014 */
[----:B------:R-:W-:-:S06]  /*1c20*/  DADD R18, R18, -R20 ;  /* 0x0000000012127229 */ /* 0x000fcc0000000814 */
[----:B------:R-:W-:Y:S02]  /*1c30*/  DFMA R24, R22, -UR4, R12 ;  /* 0x8000000416187c2b */ /* 0x000fe4000800000c */
[----:B------:R-:W-:-:S06]  /*1c40*/  DADD R18, R16, R18 ;  /* 0x0000000010127229 */ /* 0x000fcc0000000012 */
[----:B------:R-:W-:-:S08]  /*1c50*/  DADD R24, -R20, R24 ;  /* 0x0000000014187229 */ /* 0x000fd00000000118 */
[----:B------:R-:W-:-:S08]  /*1c60*/  DADD R18, R18, -R24 ;  /* 0x0000000012127229 */ /* 0x000fd00000000818 */
[----:B------:R-:W-:-:S08]  /*1c70*/  DFMA R18, R22, UR8, R18 ;  /* 0x0000000816127c2b */ /* 0x000fd00008000012 */
[----:B------:R-:W-:-:S08]  /*1c80*/  DADD R16, R12, R18 ;  /* 0x000000000c107229 */ /* 0x000fd00000000012 */
[----:B------:R-:W-:Y:S02]  /*1c90*/  DADD R20, R12, -R16 ;  /* 0x000000000c147229 */ /* 0x000fe40000000810 */
[----:B------:R-:W-:-:S06]  /*1ca0*/  DMUL R12, R16, 1.5 ;  /* 0x3ff80000100c7828 */ /* 0x000fcc0000000000 */
[----:B------:R-:W-:Y:S02]  /*1cb0*/  DADD R20, R18, R20 ;  /* 0x0000000012147229 */ /* 0x000fe40000000014 */
[----:B------:R-:W-:Y:S01]  /*1cc0*/  DFMA R16, R16, 1.5, -R12 ;  /* 0x3ff800001010782b */ /* 0x000fe2000000080c */
[----:B------:R-:W-:Y:S02]  /*1cd0*/  IMAD.MOV.U32 R18, RZ, RZ, 0x652b82fe ;  /* 0x652b82feff127424 */ /* 0x000fe400078e00ff */
[----:B------:R-:W-:-:S05]  /*1ce0*/  IMAD.MOV.U32 R19, RZ, RZ, 0x3ff71547 ;  /* 0x3ff71547ff137424 */ /* 0x000fca00078e00ff */
[----:B------:R-:W-:-:S08]  /*1cf0*/  DFMA R20, R20, 1.5, R16 ;  /* 0x3ff800001414782b */ /* 0x000fd00000000010 */
[----:B------:R-:W-:-:S08]  /*1d00*/  DADD R16, R12, R20 ;  /* 0x000000000c107229 */ /* 0x000fd00000000014 */
[----:B------:R-:W-:Y:S02]  /*1d10*/  DFMA R18, R16, R18, 6.75539944105574400000e+15 ;  /* 0x433800001012742b */ /* 0x000fe40000000012 */
[----:B------:R-:W-:Y:S01]  /*1d20*/  FSETP.GEU.AND P0, PT, |R17|, 4.1917929649353027344, PT ;  /* 0x4086232b1100780b */ /* 0x000fe20003f0e200 */
[----:B------:R-:W-:-:S05]  /*1d30*/  DADD R12, R12, -R16 ;  /* 0x000000000c0c7229 */ /* 0x000fca0000000810 */
[----:B------:R-:W-:-:S03]  /*1d40*/  DADD R22, R18, -6.75539944105574400000e+15 ;  /* 0xc338000012167429 */ /* 0x000fc60000000000 */
[----:B------:R-:W-:-:S05]  /*1d50*/  DADD R20, R20, R12 ;  /* 0x0000000014147229 */ /* 0x000fca000000000c */
[----:B------:R-:W-:Y:S01]  /*1d60*/  DFMA R24, R22, -UR4, R16 ;  /* 0x8000000416187c2b */ /* 0x000fe20008000010 */
[----:B------:R-:W-:Y:S01]  /*1d70*/  UMOV UR4, 0x3b39803f ;  /* 0x3b39803f00047882 */ /* 0x000fe20000000000 */
[----:B------:R-:W-:-:S06]  /*1d80*/  UMOV UR5, 0x3c7abc9e ;  /* 0x3c7abc9e00057882 */ /* 0x000fcc0000000000 */
[----:B------:R-:W-:Y:S01]  /*1d90*/  DFMA R22, R22, -UR4, R24 ;  /* 0x8000000416167c2b */ /* 0x000fe20008000018 */
[----:B------:R-:W-:Y:S01]  /*1da0*/  UMOV UR4, 0x69ce2bdf ;  /* 0x69ce2bdf00047882 */ /* 0x000fe20000000000 */
[----:B------:R-:W-:Y:S01]  /*1db0*/  IMAD.MOV.U32 R24, RZ, RZ, -0x35dec16 ;  /* 0xfca213eaff187424 */ /* 0x000fe200078e00ff */
[----:B------:R-:W-:Y:S01]  /*1dc0*/  UMOV UR5, 0x3e5ade15 ;  /* 0x3e5ade1500057882 */ /* 0x000fe20000000000 */
[----:B------:R-:W-:-:S06]  /*1dd0*/  IMAD.MOV.U32 R25, RZ, RZ, 0x3e928af3 ;  /* 0x3e928af3ff197424 */ /* 0x000fcc00078e00ff */
[----:B------:R-:W-:Y:S01]  /*1de0*/  DFMA R24, R22, UR4, R24 ;  /* 0x0000000416187c2b */ /* 0x000fe20008000018 */
        /* <DEDUP_REMOVED lines=24> */
[----:B------:R-:W-:-:S08]  /*1f70*/  DFMA R24, R22, R24, 1 ;  /* 0x3ff000001618742b */ /* 0x000fd00000000018 */
[----:B------:R-:W-:-:S10]  /*1f80*/  DFMA R22, R22, R24, 1 ;  /* 0x3ff000001616742b */ /* 0x000fd40000000018 */
[----:B------:R-:W-:Y:S02]  /*1f90*/  IMAD R13, R18, 0x100000, R23 ;  /* 0x00100000120d7824 */ /* 0x000fe400078e0217 */
[----:B------:R-:W-:Y:S01]  /*1fa0*/  IMAD.MOV.U32 R12, RZ, RZ, R22 ;  /* 0x000000ffff0c7224 */ /* 0x000fe200078e0016 */
[----:B------:R-:W-:Y:S06]  /*1fb0*/  @!P0 BRA `(.L_x_27) ;  /* 0x0000000000308947 */ /* 0x000fec0003800000 */
[----:B------:R-:W-:Y:S01]  /*1fc0*/  FSETP.GEU.AND P1, PT, |R17|, 4.2275390625, PT ;  /* 0x408748001100780b */ /* 0x000fe20003f2e200 */
[C---:B------:R-:W-:Y:S02]  /*1fd0*/  DADD R12, R16.reuse, +INF ;  /* 0x7ff00000100c7429 */ /* 0x040fe40000000000 */
[----:B------:R-:W-:-:S08]  /*1fe0*/  DSETP.GEU.AND P0, PT, R16, RZ, PT ;  /* 0x000000ff1000722a */ /* 0x000fd00003f0e000 */
[----:B------:R-:W-:Y:S02]  /*1ff0*/  FSEL R12, R12, RZ, P0 ;  /* 0x000000ff0c0c7208 */ /* 0x000fe40000000000 */
[----:B------:R-:W-:Y:S02]  /*2000*/  @!P1 LEA.HI R3, R18, R18, RZ, 0x1 ;  /* 0x0000001212039211 */ /* 0x000fe400078f08ff */
[----:B------:R-:W-:Y:S02]  /*2010*/  FSEL R13, R13, RZ, P0 ;  /* 0x000000ff0d0d7208 */ /* 0x000fe40000000000 */
[----:B------:R-:W-:-:S05]  /*2020*/  @!P1 SHF.R.S32.HI R3, RZ, 0x1, R3 ;  /* 0x00000001ff039819 */ /* 0x000fca0000011403 */
[----:B------:R-:W-:Y:S02]  /*2030*/  @!P1 IMAD.IADD R16, R18, 0x1, -R3 ;  /* 0x0000000112109824 */ /* 0x000fe400078e0a03 */
[----:B------:R-:W-:-:S03]  /*2040*/  @!P1 IMAD R23, R3, 0x100000, R23 ;  /* 0x0010000003179824 */ /* 0x000fc600078e0217 */
[----:B------:R-:W-:Y:S01]  /*2050*/  @!P1 LEA R17, R16, 0x3ff00000, 0x14 ;  /* 0x3ff0000010119811 */ /* 0x000fe200078ea0ff */
[----:B------:R-:W-:-:S06]  /*2060*/  @!P1 IMAD.MOV.U32 R16, RZ, RZ, RZ ;  /* 0x000000ffff109224 */ /* 0x000fcc00078e00ff */
[----:B------:R-:W-:-:S11]  /*2070*/  @!P1 DMUL R12, R22, R16 ;  /* 0x00000010160c9228 */ /* 0x000fd60000000000 */
.L_x_27:
[----:B------:R-:W-:Y:S02]  /*2080*/  DFMA R16, R20, R12, R12 ;  /* 0x0000000c1410722b */ /* 0x000fe4000000000c */
[----:B------:R-:W-:-:S08]  /*2090*/  DSETP.NEU.AND P0, PT, |R12|, +INF , PT ;  /* 0x7ff000000c00742a */ /* 0x000fd00003f0d200 */
[----:B------:R-:W-:Y:S01]  /*20a0*/  FSEL R3, R12, R16, !P0 ;  /* 0x000000100c037208 */ /* 0x000fe20004000000 */
[----:B------:R-:W-:Y:S01]  /*20b0*/  IMAD.MOV.U32 R12, RZ, RZ, R0 ;  /* 0x000000ffff0c7224 */ /* 0x000fe200078e0000 */
[----:B------:R-:W-:Y:S01]  /*20c0*/  FSEL R16, R13, R17, !P0 ;  /* 0x000000110d107208 */ /* 0x000fe20004000000 */
[----:B------:R-:W-:-:S04]  /*20d0*/  IMAD.MOV.U32 R13, RZ, RZ, 0x0 ;  /* 0x00000000ff0d7424 */ /* 0x000fc800078e00ff */
[----:B------:R-:W-:Y:S05]  /*20e0*/  RET.REL.NODEC R12 `(_Z25compute_accelerations_gpubiiPKdS0_S0_PdS1_S1_S1_S1_S1_S0_i) ;  /* 0xffffffdc0cc47950 */ /* 0x000fea0003c3ffff */
        .type           $_Z25compute_accelerations_gpubiiPKdS0_S0_PdS1_S1_S1_S1_S1_S0_i$__internal_trig_reduction_slowpathd,@function
        .size           $_Z25compute_accelerations_gpubiiPKdS0_S0_PdS1_S1_S1_S1_S1_S0_i$__internal_trig_reduction_slowpathd,(.L_x_39 - $_Z25compute_accelerations_gpubiiPKdS0_S0_PdS1_S1_S1_S1_S1_S0_i$__internal_trig_reduction_slowpathd)
$_Z25compute_accelerations_gpubiiPKdS0_S0_PdS1_S1_S1_S1_S1_S0_i$__internal_trig_reduction_slowpathd:
[----:B------:R-:W-:Y:S01]  /*20f0*/  SHF.R.U32.HI R0, RZ, 0x14, R14 ;  /* 0x00000014ff007819 */ /* 0x000fe2000001160e */
[----:B------:R-:W-:Y:S02]  /*2100*/  IMAD.MOV.U32 R13, RZ, RZ, R4 ;  /* 0x000000ffff0d7224 */ /* 0x000fe400078e0004 */
[----:B------:R-:W-:Y:S01]  /*2110*/  IMAD.MOV.U32 R4, RZ, RZ, RZ ;  /* 0x000000ffff047224 */ /* 0x000fe200078e00ff */
[----:B------:R-:W-:-:S04]  /*2120*/  LOP3.LUT R3, R0, 0x7ff, RZ, 0xc0, !PT ;  /* 0x000007ff00037812 */ /* 0x000fc800078ec0ff */
[----:B------:R-:W-:-:S13]  /*2130*/  ISETP.NE.AND P0, PT, R3, 0x7ff, PT ;  /* 0x000007ff0300780c */ /* 0x000fda0003f05270 */
[----:B------:R-:W-:Y:S05]  /*2140*/  @!P0 BRA `(.L_x_28) ;  /* 0x0000000800488947 */ /* 0x000fea0003800000 */
[----:B------:R-:W-:Y:S01]  /*2150*/  VIADD R4, R3, 0xfffffc00 ;  /* 0xfffffc0003047836 */ /* 0x000fe20000000000 */
[----:B------:R-:W-:Y:S01]  /*2160*/  BSSY.RECONVERGENT B2, `(.L_x_29) ;  /* 0x000002f000027945 */ /* 0x000fe20003800200 */
[----:B------:R-:W-:-:S03]  /*2170*/  CS2R R20, SRZ ;  /* 0x0000000000147805 */ /* 0x000fc6000001ff00 */
[----:B------:R-:W-:Y:S02]  /*2180*/  SHF.R.U32.HI R3, RZ, 0x6, R4 ;  /* 0x00000006ff037819 */ /* 0x000fe40000011604 */
[----:B------:R-:W-:Y:S02]  /*2190*/  ISETP.GE.U32.AND P0, PT, R4, 0x80, PT ;  /* 0x000000800400780c */ /* 0x000fe40003f06070 */
[C---:B------:R-:W-:Y:S02]  /*21a0*/  IADD3 R10, PT, PT, -R3.reuse, 0x13, RZ ;  /* 0x00000013030a7810 */ /* 0x040fe40007ffe1ff */
[----:B------:R-:W-:Y:S02]  /*21b0*/  IADD3 R12, PT, PT, -R3, 0xf, RZ ;  /* 0x0000000f030c7810 */ /* 0x000fe40007ffe1ff */
[----:B------:R-:W-:-:S04]  /*21c0*/  SEL R10, R10, 0x12, P0 ;  /* 0x000000120a0a7807 */ /* 0x000fc80000000000 */
[----:B------:R-:W-:-:S13]  /*21d0*/  ISETP.GE.AND P0, PT, R12, R10, PT ;  /* 0x0000000a0c00720c */ /* 0x000fda0003f06270 */
[----:B------:R-:W-:Y:S05]  /*21e0*/  @P0 BRA `(.L_x_30) ;  /* 0x0000000000980947 */ /* 0x000fea0003800000 */
[----:B------:R-:W0:Y:S01]  /*21f0*/  LDC.64 R22, c[0x0][0x358] ;  /* 0x0000d600ff167b82 */ /* 0x000e220000000a00 */
[C---:B------:R-:W-:Y:S01]  /*2200*/  SHF.L.U64.HI R15, R13.reuse, 0xb, R14 ;  /* 0x0000000b0d0f7819 */ /* 0x040fe2000001020e */
[----:B------:R-:W-:Y:S01]  /*2210*/  BSSY.RECONVERGENT B3, `(.L_x_31) ;  /* 0x0000022000037945 */ /* 0x000fe20003800200 */
[----:B------:R-:W-:Y:S01]  /*2220*/  IMAD.SHL.U32 R13, R13, 0x800, RZ ;  /* 0x000008000d0d7824 */ /* 0x000fe200078e00ff */
[----:B------:R-:W-:Y:S01]  /*2230*/  IADD3 R17, PT, PT, RZ, -R3, -R10 ;  /* 0x80000003ff117210 */ /* 0x000fe20007ffe80a */
[----:B------:R-:W-:Y:S01]  /*2240*/  IMAD.MOV.U32 R18, RZ, RZ, RZ ;  /* 0x000000ffff127224 */ /* 0x000fe200078e00ff */
[----:B------:R-:W-:Y:S02]  /*2250*/  CS2R R20, SRZ ;  /* 0x0000000000147805 */ /* 0x000fe4000001ff00 */
[----:B------:R-:W-:-:S07]  /*2260*/  LOP3.LUT R15, R15, 0x80000000, RZ, 0xfc, !PT ;  /* 0x800000000f0f7812 */ /* 0x000fce00078efcff */
.L_x_32:
[----:B------:R-:W1:Y:S01]  /*2270*/  LDC.64 R4, c[0x4][RZ] ;  /* 0x01000000ff047b82 */ /* 0x000e620000000a00 */
[----:B0-----:R-:W-:Y:S02]  /*2280*/  R2UR UR4, R22 ;  /* 0x00000000160472ca */ /* 0x001fe400000e0000 */
[----:B------:R-:W-:Y:S01]  /*2290*/  R2UR UR5, R23 ;  /* 0x00000000170572ca */ /* 0x000fe200000e0000 */
[----:B-1----:R-:W-:-:S12]  /*22a0*/  IMAD.WIDE R4, R12, 0x8, R4 ;  /* 0x000000080c047825 */ /* 0x002fd800078e0204 */
[----:B------:R-:W2:Y:S01]  /*22b0*/  LDG.E.64.CONSTANT R4, desc[UR4][R4.64] ;  /* 0x0000000404047981 */ /* 0x000ea2000c1e9b00 */
[----:B------:R-:W-:Y:S02]  /*22c0*/  IMAD.MOV.U32 R6, RZ, RZ, R20 ;  /* 0x000000ffff067224 */ /* 0x000fe400078e0014 */
[----:B------:R-:W-:Y:S02]  /*22d0*/  IMAD.MOV.U32 R7, RZ, RZ, R21 ;  /* 0x000000ffff077224 */ /* 0x000fe400078e0015 */
[----:B------:R-:W-:Y:S02]  /*22e0*/  VIADD R17, R17, 0x1 ;  /* 0x0000000111117836 */ /* 0x000fe40000000000 */
[----:B------:R-:W-:Y:S02]  /*22f0*/  VIADD R12, R12, 0x1 ;  /* 0x000000010c0c7836 */ /* 0x000fe40000000000 */
[----:B--2---:R-:W-:-:S04]  /*2300*/  IMAD.WIDE.U32 R6, P2, R4, R13, R6 ;  /* 0x0000000d04067225 */ /* 0x004fc80007840006 */
[----:B------:R-:W-:Y:S02]  /*2310*/  IMAD R19, R4, R15, RZ ;  /* 0x0000000f04137224 */ /* 0x000fe400078e02ff */
[CC--:B------:R-:W-:Y:S02]  /*2320*/  IMAD R20, R5.reuse, R13.reuse, RZ ;  /* 0x0000000d05147224 */ /* 0x0c0fe400078e02ff */
[----:B------:R-:W-:Y:S01]  /*2330*/  IMAD.HI.U32 R21, R5, R13, RZ ;  /* 0x0000000d05157227 */ /* 0x000fe200078e00ff */
[----:B------:R-:W-:-:S03]  /*2340*/  IADD3 R7, P0, PT, R19, R7, RZ ;  /* 0x0000000713077210 */ /* 0x000fc60007f1e0ff */
[----:B------:R-:W-:Y:S01]  /*2350*/  IMAD R19, R18, 0x8, R1 ;  /* 0x0000000812137824 */ /* 0x000fe200078e0201 */
[----:B------:R-:W-:Y:S01]  /*2360*/  IADD3 R7, P1, PT, R20, R7, RZ ;  /* 0x0000000714077210 */ /* 0x000fe20007f3e0ff */
[----:B------:R-:W-:-:S04]  /*2370*/  IMAD.HI.U32 R20, R4, R15, RZ ;  /* 0x0000000f04147227 */ /* 0x000fc800078e00ff */
[----:B------:R-:W-:Y:S01]  /*2380*/  IMAD.X R4, RZ, RZ, R20, P2 ;  /* 0x000000ffff047224 */ /* 0x000fe200010e0614 */
[----:B------:R1:W-:Y:S01]  /*2390*/  STL.64 [R19], R6 ;  /* 0x0000000613007387 */ /* 0x0003e20000100a00 */
[----:B------:R-:W-:-:S03]  /*23a0*/  IMAD.HI.U32 R24, R5, R15, RZ ;  /* 0x0000000f05187227 */ /* 0x000fc600078e00ff */
[----:B------:R-:W-:Y:S01]  /*23b0*/  IADD3.X R4, P0, PT, R21, R4, RZ, P0, !PT ;  /* 0x0000000415047210 */ /* 0x000fe2000071e4ff */
[----:B------:R-:W-:Y:S02]  /*23c0*/  IMAD R5, R5, R15, RZ ;  /* 0x0000000f05057224 */ /* 0x000fe400078e02ff */
[----:B------:R-:W-:-:S03]  /*23d0*/  VIADD R18, R18, 0x1 ;  /* 0x0000000112127836 */ /* 0x000fc60000000000 */
[----:B------:R-:W-:Y:S01]  /*23e0*/  IADD3.X R20, P1, PT, R5, R4, RZ, P1, !PT ;  /* 0x0000000405147210 */ /* 0x000fe20000f3e4ff */
[----:B------:R-:W-:Y:S01]  /*23f0*/  IMAD.X R4, RZ, RZ, R24, P0 ;  /* 0x000000ffff047224 */ /* 0x000fe200000e0618 */
[----:B------:R-:W-:-:S03]  /*2400*/  ISETP.NE.AND P0, PT, R17, -0xf, PT ;  /* 0xfffffff11100780c */ /* 0x000fc60003f05270 */
[----:B------:R-:W-:-:S10]  /*2410*/  IMAD.X R21, RZ, RZ, R4, P1 ;  /* 0x000000ffff157224 */ /* 0x000fd400008e0604 */
[----:B-1----:R-:W-:Y:S05]  /*2420*/  @P0 BRA `(.L_x_32) ;  /* 0xfffffffc00900947 */ /* 0x002fea000383ffff */
[----:B------:R-:W-:Y:S05]  /*2430*/  BSYNC.RECONVERGENT B3 ;  /* 0x0000000000037941 */ /* 0x000fea0003800200 */
.L_x_31:
[----:B------:R-:W-:-:S07]  /*2440*/  IMAD.MOV.U32 R12, RZ, RZ, R10 ;  /* 0x000000ffff0c7224 */ /* 0x000fce00078e000a */
.L_x_30:
[----:B------:R-:W-:Y:S05]  /*2450*/  BSYNC.RECONVERGENT B2 ;  /* 0x0000000000027941 */ /* 0x000fea0003800200 */
.L_x_29:
[----:B------:R-:W-:Y:S01]  /*2460*/  LOP3.LUT P0, R25, R0, 0x3f, RZ, 0xc0, !PT ;  /* 0x0000003f00197812 */ /* 0x000fe2000780c0ff */
[----:B------:R-:W-:-:S04]  /*2470*/  IMAD.IADD R0, R3, 0x1, R12 ;  /* 0x0000000103007824 */ /* 0x000fc800078e020c */
[----:B------:R-:W-:-:S05]  /*2480*/  IMAD.U32 R23, R0, 0x8, R1 ;  /* 0x0000000800177824 */ /* 0x000fca00078e0001 */
[----:B------:R0:W-:Y:S04]  /*2490*/  STL.64 [R23+-0x78], R20 ;  /* 0xffff881417007387 */ /* 0x0001e80000100a00 */
[----:B------:R-:W2:Y:S04]  /*24a0*/  @P0 LDL.64 R12, [R1+0x8] ;  /* 0x00000800010c0983 */ /* 0x000ea80000100a00 */
[----:B------:R-:W3:Y:S04]  /*24b0*/  LDL.64 R6, [R1+0x10] ;  /* 0x0000100001067983 */ /* 0x000ee80000100a00 */
[----:B------:R-:W4:Y:S01]  /*24c0*/  LDL.64 R4, [R1+0x18] ;  /* 0x0000180001047983 */ /* 0x000f220000100a00 */
[----:B------:R-:W-:Y:S01]  /*24d0*/  @P0 LOP3.LUT R0, R25, 0x3f, RZ, 0x3c, !PT ;  /* 0x0000003f19000812 */ /* 0x000fe200078e3cff */
[----:B------:R-:W-:Y:S01]  /*24e0*/  BSSY.RECONVERGENT B2, `(.L_x_33) ;  /* 0x0000034000027945 */ /* 0x000fe20003800200 */
[----:B--2---:R-:W-:-:S02]  /*24f0*/  @P0 SHF.R.U64 R3, R12, 0x1, R13 ;  /* 0x000000010c030819 */ /* 0x004fc4000000120d */
[----:B------:R-:W-:Y:S02]  /*2500*/  @P0 SHF.R.U32.HI R13, RZ, 0x1, R13 ;  /* 0x00000001ff0d0819 */ /* 0x000fe4000001160d */
[CC--:B---3--:R-:W-:Y:S02]  /*2510*/  @P0 SHF.L.U32 R12, R6.reuse, R25.reuse, RZ ;  /* 0x00000019060c0219 */ /* 0x0c8fe400000006ff */
[----:B------:R-:W-:Y:S02]  /*2520*/  @P0 SHF.R.U64 R3, R3, R0, R13 ;  /* 0x0000000003030219 */ /* 0x000fe4000000120d */
[--C-:B------:R-:W-:Y:S02]  /*2530*/  @P0 SHF.R.U32.HI R19, RZ, 0x1, R7.reuse ;  /* 0x00000001ff130819 */ /* 0x100fe40000011607 */
[C-C-:B------:R-:W-:Y:S02]  /*2540*/  @P0 SHF.R.U64 R17, R6.reuse, 0x1, R7.reuse ;  /* 0x0000000106110819 */ /* 0x140fe40000001207 */
[----:B------:R-:W-:-:S02]  /*2550*/  @P0 SHF.L.U64.HI R15, R6, R25, R7 ;  /* 0x00000019060f0219 */ /* 0x000fc40000010207 */
[-C--:B------:R-:W-:Y:S02]  /*2560*/  @P0 SHF.R.U32.HI R10, RZ, R0.reuse, R13 ;  /* 0x00000000ff0a0219 */ /* 0x080fe4000001160d */
[----:B------:R-:W-:Y:S02]  /*2570*/  @P0 LOP3.LUT R6, R12, R3, RZ, 0xfc, !PT ;  /* 0x000000030c060212 */ /* 0x000fe400078efcff */
[-C--:B----4-:R-:W-:Y:S02]  /*2580*/  @P0 SHF.L.U32 R13, R4, R25.reuse, RZ ;  /* 0x00000019040d0219 */ /* 0x090fe400000006ff */
[----:B------:R-:W-:Y:S01]  /*2590*/  @P0 SHF.R.U64 R18, R17, R0, R19 ;  /* 0x0000000011120219 */ /* 0x000fe20000001213 */
[----:B------:R-:W-:Y:S01]  /*25a0*/  IMAD.SHL.U32 R12, R6, 0x4, RZ ;  /* 0x00000004060c7824 */ /* 0x000fe200078e00ff */
[----:B------:R-:W-:Y:S02]  /*25b0*/  @P0 LOP3.LUT R7, R15, R10, RZ, 0xfc, !PT ;  /* 0x0000000a0f070212 */ /* 0x000fe400078efcff */
[----:B------:R-:W-:-:S02]  /*25c0*/  @P0 SHF.L.U64.HI R3, R4, R25, R5 ;  /* 0x0000001904030219 */ /* 0x000fc40000010205 */
[----:B------:R-:W-:Y:S02]  /*25d0*/  @P0 LOP3.LUT R4, R13, R18, RZ, 0xfc, !PT ;  /* 0x000000120d040212 */ /* 0x000fe400078efcff */
[----:B------:R-:W-:Y:S02]  /*25e0*/  @P0 SHF.R.U32.HI R0, RZ, R0, R19 ;  /* 0x00000000ff000219 */ /* 0x000fe40000011613 */
[----:B------:R-:W-:Y:S02]  /*25f0*/  SHF.L.U64.HI R18, R6, 0x2, R7 ;  /* 0x0000000206127819 */ /* 0x000fe40000010207 */
[----:B------:R-:W-:Y:S02]  /*2600*/  @P0 LOP3.LUT R5, R3, R0, RZ, 0xfc, !PT ;  /* 0x0000000003050212 */ /* 0x000fe400078efcff */
[----:B------:R-:W-:Y:S02]  /*2610*/  SHF.L.W.U32.HI R7, R7, 0x2, R4 ;  /* 0x0000000207077819 */ /* 0x000fe40000010e04 */
[----:B------:R-:W-:-:S02]  /*2620*/  IADD3 RZ, P0, PT, RZ, -R12, RZ ;  /* 0x8000000cffff7210 */ /* 0x000fc40007f1e0ff */
[----:B------:R-:W-:Y:S02]  /*2630*/  LOP3.LUT R0, RZ, R18, RZ, 0x33, !PT ;  /* 0x00000012ff007212 */ /* 0x000fe400078e33ff */
[----:B------:R-:W-:Y:S02]  /*2640*/  SHF.L.W.U32.HI R4, R4, 0x2, R5 ;  /* 0x0000000204047819 */ /* 0x000fe40000010e05 */
[----:B------:R-:W-:Y:S02]  /*2650*/  LOP3.LUT R6, RZ, R7, RZ, 0x33, !PT ;  /* 0x00000007ff067212 */ /* 0x000fe400078e33ff */
[----:B------:R-:W-:Y:S02]  /*2660*/  IADD3.X R3, P0, PT, RZ, R0, RZ, P0, !PT ;  /* 0x00000000ff037210 */ /* 0x000fe4000071e4ff */
[----:B------:R-:W-:Y:S02]  /*2670*/  LOP3.LUT R0, RZ, R4, RZ, 0x33, !PT ;  /* 0x00000004ff007212 */ /* 0x000fe400078e33ff */
[----:B------:R-:W-:-:S02]  /*2680*/  IADD3.X R6, P1, PT, RZ, R6, RZ, P0, !PT ;  /* 0x00000006ff067210 */ /* 0x000fc4000073e4ff */
[----:B------:R-:W-:-:S03]  /*2690*/  ISETP.GT.U32.AND P2, PT, R7, -0x1, PT ;  /* 0xffffffff0700780c */ /* 0x000fc60003f44070 */
[----:B------:R-:W-:Y:S01]  /*26a0*/  IMAD.X R13, RZ, RZ, R0, P1 ;  /* 0x000000ffff0d7224 */ /* 0x000fe200008e0600 */
[----:B------:R-:W-:-:S04]  /*26b0*/  ISETP.GT.AND.EX P0, PT, R4, -0x1, PT, P2 ;  /* 0xffffffff0400780c */ /* 0x000fc80003f04320 */
[----:B------:R-:W-:Y:S02]  /*26c0*/  SEL R15, R4, R13, P0 ;  /* 0x0000000d040f7207 */ /* 0x000fe40000000000 */
[----:B------:R-:W-:Y:S02]  /*26d0*/  SEL R10, R7, R6, P0 ;  /* 0x00000006070a7207 */ /* 0x000fe40000000000 */
[----:B------:R-:W-:Y:S02]  /*26e0*/  ISETP.NE.U32.AND P1, PT, R15, RZ, PT ;  /* 0x000000ff0f00720c */ /* 0x000fe40003f25070 */
[----:B------:R-:W-:Y:S02]  /*26f0*/  SEL R13, R18, R3, P0 ;  /* 0x00000003120d7207 */ /* 0x000fe40000000000 */
[----:B------:R-:W-:Y:S01]  /*2700*/  SEL R6, R10, R15, !P1 ;  /* 0x0000000f0a067207 */ /* 0x000fe20004800000 */
[----:B------:R-:W-:-:S05]  /*2710*/  @!P0 IMAD.MOV R12, RZ, RZ, -R12 ;  /* 0x000000ffff0c8224 */ /* 0x000fca00078e0a0c */
[----:B------:R-:W1:Y:S02]  /*2720*/  FLO.U32 R6, R6 ;  /* 0x0000000600067300 */ /* 0x000e6400000e0000 */
[C---:B-1----:R-:W-:Y:S02]  /*2730*/  IADD3 R7, PT, PT, -R6.reuse, 0x1f, RZ ;  /* 0x0000001f06077810 */ /* 0x042fe40007ffe1ff */
[----:B------:R-:W-:-:S03]  /*2740*/  IADD3 R0, PT, PT, -R6, 0x3f, RZ ;  /* 0x0000003f06007810 */ /* 0x000fc60007ffe1ff */
[----:B------:R-:W-:-:S05]  /*2750*/  @P1 IMAD.MOV R0, RZ, RZ, R7 ;  /* 0x000000ffff001224 */ /* 0x000fca00078e0207 */
[----:B------:R-:W-:-:S13]  /*2760*/  ISETP.NE.AND P1, PT, R0, RZ, PT ;  /* 0x000000ff0000720c */ /* 0x000fda0003f25270 */
[----:B0-----:R-:W-:Y:S05]  /*2770*/  @!P1 BRA `(.L_x_34) ;  /* 0x0000000000289947 */ /* 0x001fea0003800000 */
[----:B------:R-:W-:Y:S02]  /*2780*/  LOP3.LUT R3, R0, 0x3f, RZ, 0xc0, !PT ;  /* 0x0000003f00037812 */ /* 0x000fe400078ec0ff */
[--C-:B------:R-:W-:Y:S02]  /*2790*/  SHF.R.U64 R7, R12, 0x1, R13.reuse ;  /* 0x000000010c077819 */ /* 0x100fe4000000120d */
[----:B------:R-:W-:Y:S02]  /*27a0*/  SHF.R.U32.HI R13, RZ, 0x1, R13 ;  /* 0x00000001ff0d7819 */ /* 0x000fe4000001160d */
[----:B------:R-:W-:Y:S02]  /*27b0*/  LOP3.LUT R6, R0, 0x3f, RZ, 0xc, !PT ;  /* 0x0000003f00067812 */ /* 0x000fe400078e0cff */
[CC--:B------:R-:W-:Y:S02]  /*27c0*/  SHF.L.U64.HI R15, R10.reuse, R3.reuse, R15 ;  /* 0x000000030a0f7219 */ /* 0x0c0fe4000001020f */
[----:B------:R-:W-:-:S02]  /*27d0*/  SHF.L.U32 R10, R10, R3, RZ ;  /* 0x000000030a0a7219 */ /* 0x000fc400000006ff */
[-CC-:B------:R-:W-:Y:S02]  /*27e0*/  SHF.R.U64 R3, R7, R6.reuse, R13.reuse ;  /* 0x0000000607037219 */ /* 0x180fe4000000120d */
[----:B------:R-:W-:Y:S02]  /*27f0*/  SHF.R.U32.HI R6, RZ, R6, R13 ;  /* 0x00000006ff067219 */ /* 0x000fe4000001160d */
[----:B------:R-:W-:Y:S02]  /*2800*/  LOP3.LUT R10, R10, R3, RZ, 0xfc, !PT ;  /* 0x000000030a0a7212 */ /* 0x000fe400078efcff */
[----:B------:R-:W-:-:S07]  /*2810*/  LOP3.LUT R15, R15, R6, RZ, 0xfc, !PT ;  /* 0x000000060f0f7212 */ /* 0x000fce00078efcff */
.L_x_34:
[----:B------:R-:W-:Y:S05]  /*2820*/  BSYNC.RECONVERGENT B2 ;  /* 0x0000000000027941 */ /* 0x000fea0003800200 */
.L_x_33:
[----:B------:R-:W-:Y:S01]  /*2830*/  IMAD.WIDE.U32 R12, R10, 0x2168c235, RZ ;  /* 0x2168c2350a0c7825 */ /* 0x000fe200078e00ff */
[----:B------:R-:W-:-:S03]  /*2840*/  SHF.R.U32.HI R5, RZ, 0x1e, R5 ;  /* 0x0000001eff057819 */ /* 0x000fc60000011605 */
[----:B------:R-:W-:Y:S01]  /*2850*/  IMAD.MOV.U32 R6, RZ, RZ, R13 ;  /* 0x000000ffff067224 */ /* 0x000fe200078e000d */
[----:B------:R-:W-:Y:S01]  /*2860*/  IADD3 RZ, P1, PT, R12, R12, RZ ;  /* 0x0000000c0cff7210 */ /* 0x000fe20007f3e0ff */
[----:B------:R-:W-:Y:S01]  /*2870*/  IMAD.MOV.U32 R7, RZ, RZ, RZ ;  /* 0x000000ffff077224 */ /* 0x000fe200078e00ff */
[----:B------:R-:W-:Y:S01]  /*2880*/  LEA.HI R4, R4, R5, RZ, 0x1 ;  /* 0x0000000504047211 */ /* 0x000fe200078f08ff */
[----:B------:R-:W-:-:S04]  /*2890*/  IMAD.HI.U32 R3, R15, -0x36f0255e, RZ ;  /* 0xc90fdaa20f037827 */ /* 0x000fc800078e00ff */
[----:B------:R-:W-:-:S04]  /*28a0*/  IMAD.WIDE.U32 R6, R10, -0x36f0255e, R6 ;  /* 0xc90fdaa20a067825 */ /* 0x000fc800078e0006 */
[----:B------:R-:W-:-:S04]  /*28b0*/  IMAD.WIDE.U32 R6, P2, R15, 0x2168c235, R6 ;  /* 0x2168c2350f067825 */ /* 0x000fc80007840006 */
[----:B------:R-:W-:Y:S01]  /*28c0*/  IMAD R15, R15, -0x36f0255e, RZ ;  /* 0xc90fdaa20f0f7824 */ /* 0x000fe200078e02ff */
[----:B------:R-:W-:Y:S01]  /*28d0*/  IADD3.X RZ, P1, PT, R6, R6, RZ, P1, !PT ;  /* 0x0000000606ff7210 */ /* 0x000fe20000f3e4ff */
[----:B------:R-:W-:-:S03]  /*28e0*/  IMAD.X R3, RZ, RZ, R3, P2 ;  /* 0x000000ffff037224 */ /* 0x000fc600010e0603 */
[----:B------:R-:W-:-:S04]  /*28f0*/  IADD3 R7, P2, PT, R15, R7, RZ ;  /* 0x000000070f077210 */ /* 0x000fc80007f5e0ff */
[C---:B------:R-:W-:Y:S01]  /*2900*/  ISETP.GT.U32.AND P3, PT, R7.reuse, RZ, PT ;  /* 0x000000ff0700720c */ /* 0x040fe20003f64070 */
[----:B------:R-:W-:Y:S01]  /*2910*/  IMAD.X R3, RZ, RZ, R3, P2 ;  /* 0x000000ffff037224 */ /* 0x000fe200010e0603 */
[----:B------:R-:W-:-:S04]  /*2920*/  IADD3.X R6, P2, PT, R7, R7, RZ, P1, !PT ;  /* 0x0000000707067210 */ /* 0x000fc80000f5e4ff */
[C---:B------:R-:W-:Y:S01]  /*2930*/  ISETP.GT.AND.EX P1, PT, R3.reuse, RZ, PT, P3 ;  /* 0x000000ff0300720c */ /* 0x040fe20003f24330 */
[----:B------:R-:W-:-:S03]  /*2940*/  IMAD.X R10, R3, 0x1, R3, P2 ;  /* 0x00000001030a7824 */ /* 0x000fc600010e0603 */
[----:B------:R-:W-:Y:S02]  /*2950*/  SEL R6, R6, R7, P1 ;  /* 0x0000000706067207 */ /* 0x000fe40000800000 */
[----:B------:R-:W-:Y:S02]  /*2960*/  SEL R10, R10, R3, P1 ;  /* 0x000000030a0a7207 */ /* 0x000fe40000800000 */
[----:B------:R-:W-:Y:S02]  /*2970*/  IADD3 R3, P2, PT, R6, 0x1, RZ ;  /* 0x0000000106037810 */ /* 0x000fe40007f5e0ff */
[----:B------:R-:W-:Y:S02]  /*2980*/  SEL R7, RZ, 0xffffffff, !P1 ;  /* 0xffffffffff077807 */ /* 0x000fe40004800000 */
[----:B------:R-:W-:Y:S01]  /*2990*/  LOP3.LUT P1, R14, R14, 0x80000000, RZ, 0xc0, !PT ;  /* 0x800000000e0e7812 */ /* 0x000fe2000782c0ff */
[----:B------:R-:W-:Y:S02]  /*29a0*/  IMAD.X R6, RZ, RZ, R10, P2 ;  /* 0x000000ffff067224 */ /* 0x000fe400010e060a */
[----:B------:R-:W-:Y:S01]  /*29b0*/  IMAD.IADD R7, R7, 0x1, -R0 ;  /* 0x0000000107077824 */ /* 0x000fe200078e0a00 */
[----:B------:R-:W-:-:S02]  /*29c0*/  @!P0 LOP3.LUT R14, R14, 0x80000000, RZ, 0x3c, !PT ;  /* 0x800000000e0e8812 */ /* 0x000fc400078e3cff */
[----:B------:R-:W-:-:S04]  /*29d0*/  SHF.R.U64 R3, R3, 0xa, R6 ;  /* 0x0000000a03037819 */ /* 0x000fc80000001206 */
[----:B------:R-:W-:-:S03]  /*29e0*/  IADD3 R3, P2, PT, R3, 0x1, RZ ;  /* 0x0000000103037810 */ /* 0x000fc60007f5e0ff */
[----:B------:R-:W-:Y:S01]  /*29f0*/  @P1 IMAD.MOV R4, RZ, RZ, -R4 ;  /* 0x000000ffff041224 */ /* 0x000fe200078e0a04 */
[----:B------:R-:W-:-:S04]  /*2a00*/  LEA.HI.X R6, R6, RZ, RZ, 0x16, P2 ;  /* 0x000000ff06067211 */ /* 0x000fc800010fb4ff */
[--C-:B------:R-:W-:Y:S01]  /*2a10*/  SHF.R.U64 R0, R3, 0x1, R6.reuse ;  /* 0x0000000103007819 */ /* 0x100fe20000001206 */
[----:B------:R-:W-:Y:S01]  /*2a20*/  IMAD.SHL.U32 R3, R7, 0x100000, RZ ;  /* 0x0010000007037824 */ /* 0x000fe200078e00ff */
[----:B------:R-:W-:Y:S02]  /*2a30*/  SHF.R.U32.HI R6, RZ, 0x1, R6 ;  /* 0x00000001ff067819 */ /* 0x000fe40000011606 */
[----:B------:R-:W-:-:S04]  /*2a40*/  IADD3 R13, P2, P3, RZ, RZ, R0 ;  /* 0x000000ffff0d7210 */ /* 0x000fc80007b5e000 */
[----:B------:R-:W-:-:S04]  /*2a50*/  IADD3.X R3, PT, PT, R3, 0x3fe00000, R6, P2, P3 ;  /* 0x3fe0000003037810 */ /* 0x000fc800017e6406 */
[----:B------:R-:W-:-:S07]  /*2a60*/  LOP3.LUT R14, R3, R14, RZ, 0xfc, !PT ;  /* 0x0000000e030e7212 */ /* 0x000fce00078efcff */
.L_x_28:
[----:B------:R-:W-:Y:S02]  /*2a70*/  IMAD.MOV.U32 R17, RZ, RZ, 0x0 ;  /* 0x00000000ff117424 */ /* 0x000fe400078e00ff */
[----:B------:R-:W-:Y:S02]  /*2a80*/  IMAD.MOV.U32 R0, RZ, RZ, R4 ;  /* 0x000000ffff007224 */ /* 0x000fe400078e0004 */
[----:B------:R-:W-:Y:S02]  /*2a90*/  IMAD.MOV.U32 R20, RZ, RZ, R13 ;  /* 0x000000ffff147224 */ /* 0x000fe400078e000d */
[----:B------:R-:W-:Y:S01]  /*2aa0*/  IMAD.MOV.U32 R21, RZ, RZ, R14 ;  /* 0x000000ffff157224 */ /* 0x000fe200078e000e */
[----:B------:R-:W-:Y:S06]  /*2ab0*/  RET.REL.NODEC R16 `(_Z25compute_accelerations_gpubiiPKdS0_S0_PdS1_S1_S1_S1_S1_S0_i) ;  /* 0xffffffd410507950 */ /* 0x000fec0003c3ffff */
.L_x_35:
        /* <DEDUP_REMOVED lines=12> */
.L_x_39:


//--------------------- .text._Z16set_isdevice_gpuiPiPb --------------------------
	.section	.text._Z16set_isdevice_gpuiPiPb,"ax",@progbits
	.align	128
        .global         _Z16set_isdevice_gpuiPiPb
        .type           _Z16set_isdevice_gpuiPiPb,@function
        .size           _Z16set_isdevice_gpuiPiPb,(.L_x_44 - _Z16set_isdevice_gpuiPiPb)
        .other          _Z16set_isdevice_gpuiPiPb,@"STO_CUDA_ENTRY STV_DEFAULT"
_Z16set_isdevice_gpuiPiPb:
.text._Z16set_isdevice_gpuiPiPb:
[----:B------:R-:W-:Y:S01]  /*0000*/  LDC R1, c[0x0][0x37c] ;  /* 0x0000df00ff017b82 */ /* 0x000fe20000000800 */
[----:B------:R-:W0:Y:S01]  /*0010*/  S2R R5, SR_CTAID.X ;  /* 0x0000000000057919 */ /* 0x000e220000002500 */
[----:B------:R-:W0:Y:S01]  /*0020*/  LDCU UR4, c[0x0][0x360] ;  /* 0x00006c00ff0477ac */ /* 0x000e220008000800 */
[----:B------:R-:W0:Y:S01]  /*0030*/  S2R R0, SR_TID.X ;  /* 0x0000000000007919 */ /* 0x000e220000002100 */
[----:B------:R-:W1:Y:S01]  /*0040*/  LDCU UR5, c[0x0][0x380] ;  /* 0x00007000ff0577ac */ /* 0x000e620008000800 */
[----:B0-----:R-:W-:-:S05]  /*0050*/  IMAD R5, R5, UR4, R0 ;  /* 0x0000000405057c24 */ /* 0x001fca000f8e0200 */
[----:B-1----:R-:W-:-:S13]  /*0060*/  ISETP.GE.AND P0, PT, R5, UR5, PT ;  /* 0x0000000505007c0c */ /* 0x002fda000bf06270 */
[----:B------:R-:W-:Y:S05]  /*0070*/  @P0 EXIT ;  /* 0x000000000000094d */ /* 0x000fea0003800000 */
[----:B------:R-:W0:Y:S01]  /*0080*/  LDC.64 R2, c[0x0][0x388] ;  /* 0x0000e200ff027b82 */ /* 0x000e220000000a00 */
[----:B------:R-:W1:Y:S01]  /*0090*/  LDCU.64 UR4, c[0x0][0x358] ;  /* 0x00006b00ff0477ac */ /* 0x000e620008000a00 */
[----:B------:R-:W2:Y:S01]  /*00a0*/  LDCU.64 UR6, c[0x0][0x390] ;  /* 0x00007200ff0677ac */ /* 0x000ea20008000a00 */
[----:B0-----:R-:W-:-:S06]  /*00b0*/  IMAD.WIDE R2, R5, 0x4, R2 ;  /* 0x0000000405027825 */ /* 0x001fcc00078e0202 */
[----:B-1----:R-:W2:Y:S01]  /*00c0*/  LDG.E R2, desc[UR4][R2.64] ;  /* 0x0000000402027981 */ /* 0x002ea2000c1e1900 */
[----:B------:R-:W-:Y:S01]  /*00d0*/  HFMA2 R0, -RZ, RZ, 0, 5.9604644775390625e-08 ;  /* 0x00000001ff007431 */ /* 0x000fe200000001ff */
[----:B--2---:R-:W-:-:S04]  /*00e0*/  IADD3 R4, P0, PT, R2, UR6, RZ ;  /* 0x0000000602047c10 */ /* 0x004fc8000ff1e0ff */
[----:B------:R-:W-:-:S05]  /*00f0*/  LEA.HI.X.SX32 R5, R2, UR7, 0x1, P0 ;  /* 0x0000000702057c11 */ /* 0x000fca00080f0eff */
[----:B------:R-:W-:Y:S01]  /*0100*/  STG.E.U8 desc[UR4][R4.64], R0 ;  /* 0x0000000004007986 */ /* 0x000fe2000c101104 */
[----:B------:R-:W-:Y:S05]  /*0110*/  EXIT ;  /* 0x000000000000794d */ /* 0x000fea0003800000 */
.L_x_36:
        /* <DEDUP_REMOVED lines=14> */
.L_x_44:


//--------------------- .nv.global.init           --------------------------
	.section	.nv.global.init,"aw",@progbits
	.align	16
.nv.global.init:
	.type		__cudart_sin_cos_coeffs,@object
	.size		__cudart_sin_cos_coeffs,(__cudart_i2opi_d - __cudart_sin_cos_coeffs)
__cudart_sin_cos_coeffs:
        /*0000*/ 	.byte	0x46, 0xd2, 0xb0, 0x2c, 0xf1, 0xe5, 0x5a, 0xbe, 0x92, 0xe3, 0xac, 0x69, 0xe3, 0x1d, 0xc7, 0x3e
        /*0010*/ 	.byte	0xa1, 0x62, 0xdb, 0x19, 0xa0, 0x01, 0x2a, 0xbf, 0x18, 0x08, 0x11, 0x11, 0x11, 0x11, 0x81, 0x3f
        /*0020*/ 	.byte	0x54, 0x55, 0x55, 0x55, 0x55, 0x55, 0xc5, 0xbf, 0x00, 0x00, 0x00, 0x00, 0x00, 0x00, 0x00, 0x00
        /*0030*/ 	.byte	0x00, 0x00, 0x00, 0x00, 0x00, 0x00, 0x00, 0x00, 0x64, 0x81, 0xfd, 0x20, 0x83, 0xff, 0xa8, 0xbd
        /*0040*/ 	.byte	0x28, 0x85, 0xef, 0xc1, 0xa7, 0xee, 0x21, 0x3e, 0xd9, 0xe6, 0x06, 0x8e, 0x4f, 0x7e, 0x92, 0xbe
        /*0050*/ 	.byte	0xe9, 0xbc, 0xdd, 0x19, 0xa0, 0x01, 0xfa, 0x3e, 0x47, 0x5d, 0xc1, 0x16, 0x6c, 0xc1, 0x56, 0xbf
        /*0060*/ 	.byte	0x51, 0x55, 0x55, 0x55, 0x55, 0x55, 0xa5, 0x3f, 0x00, 0x00, 0x00, 0x00, 0x00, 0x00, 0xe0, 0xbf
        /*0070*/ 	.byte	0x00, 0x00, 0x00, 0x00, 0x00, 0x00, 0xf0, 0x3f, 0x00, 0x00, 0x00, 0x00, 0x00, 0x00, 0x00, 0x00
	.type		__cudart_i2opi_d,@object
	.size		__cudart_i2opi_d,(.L_0 - __cudart_i2opi_d)
__cudart_i2opi_d:
        /* <DEDUP_REMOVED lines=9> */
.L_0:


//--------------------- .nv.shared.reserved.0     --------------------------
	.section	.nv.shared.reserved.0,"aw",@nobits
	.weak		__nv_reservedSMEM_offset_0_alias
	.size		__nv_reservedSMEM_offset_0_alias, 0, 64
	.other		__nv_reservedSMEM_offset_0_alias,@"STO_CUDA_RESERVED_SHARED STV_DEFAULT"
__nv_reservedSMEM_offset_0_alias:
	.zero		0
	.zero		64


//--------------------- .nv.constant0._Z20update_positions_gpuiPdS_S_PKdS1_S1_S1_S1_S1_ --------------------------
	.section	.nv.constant0._Z20update_positions_gpuiPdS_S_PKdS1_S1_S1_S1_S1_,"a",@progbits
	.sectionflags	@""
	.align	4
.nv.constant0._Z20update_positions_gpuiPdS_S_PKdS1_S1_S1_S1_S1_:
	.zero		976


//--------------------- .nv.constant0._Z11clear_a_gpuiPdS_S_ --------------------------
	.section	.nv.constant0._Z11clear_a_gpuiPdS_S_,"a",@progbits
	.sectionflags	@""
	.align	4
.nv.constant0._Z11clear_a_gpuiPdS_S_:
	.zero		928


//--------------------- .nv.constant0._Z21update_velocities_gpuiPdS_S_S_S_S_ --------------------------
	.section	.nv.constant0._Z21update_velocities_gpuiPdS_S_S_S_S_,"a",@progbits
	.sectionflags	@""
	.align	4
.nv.constant0._Z21update_velocities_gpuiPdS_S_S_S_S_:
	.zero		952


//--------------------- .nv.constant0._Z25compute_accelerations_gpubiiPKdS0_S0_PdS1_S1_S1_S1_S1_S0_i --------------------------
	.section	.nv.constant0._Z25compute_accelerations_gpubiiPKdS0_S0_PdS1_S1_S1_S1_S1_S0_i,"a",@progbits
	.sectionflags	@""
	.align	4
.nv.constant0._Z25compute_accelerations_gpubiiPKdS0_S0_PdS1_S1_S1_S1_S1_S0_i:
	.zero		996


//--------------------- .nv.constant0._Z16set_isdevice_gpuiPiPb --------------------------
	.section	.nv.constant0._Z16set_isdevice_gpuiPiPb,"a",@progbits
	.sectionflags	@""
	.align	4
.nv.constant0._Z16set_isdevice_gpuiPiPb:
	.zero		920


//--------------------- SYMBOLS --------------------------

	.type		.nv.reservedSmem.offset0,@object
	.size		.nv.reservedSmem.offset0,0x4
